// auto-generated by cutlass_sweep.gemm — config: {"arch": "sm_90", "cluster_m": 2, "cluster_n": 1, "dtype": "bf16", "dtype_b": "bf16", "layout": "nt", "stages": 0, "tile_k": 16, "tile_m": 192, "tile_n": 256}
#include "cutlass/cutlass.h"
#include "cutlass/gemm/collective/collective_builder.hpp"
#include "cutlass/gemm/device/gemm_universal_adapter.h"
#include "cutlass/gemm/kernel/gemm_universal.hpp"
#include "cutlass/epilogue/collective/collective_builder.hpp"

using ElemA = cutlass::bfloat16_t;
using ElemB = cutlass::bfloat16_t;
using ElemCD = cutlass::bfloat16_t;
using Acc  = float;
using TileShape    = cute::Shape<cute::_192, cute::_256, cute::_16>;
using ClusterShape = cute::Shape<cute::_2, cute::_1, cute::_1>;

using CollectiveEpilogue = typename cutlass::epilogue::collective::CollectiveBuilder<
    cutlass::arch::Sm90, cutlass::arch::OpClassTensorOp,
    TileShape, ClusterShape,
    cutlass::epilogue::collective::EpilogueTileAuto,
    Acc, Acc,
    ElemCD, cutlass::layout::RowMajor, 128 / cutlass::sizeof_bits<ElemCD>::value,
    ElemCD, cutlass::layout::RowMajor, 128 / cutlass::sizeof_bits<ElemCD>::value,
    cutlass::epilogue::collective::EpilogueScheduleAuto
  >::CollectiveOp;

using CollectiveMainloop = typename cutlass::gemm::collective::CollectiveBuilder<
    cutlass::arch::Sm90, cutlass::arch::OpClassTensorOp,
    ElemA, cutlass::layout::RowMajor, 128 / cutlass::sizeof_bits<ElemA>::value,
    ElemB, cutlass::layout::ColumnMajor, 128 / cutlass::sizeof_bits<ElemB>::value,
    Acc,
    TileShape, ClusterShape,
    cutlass::gemm::collective::StageCountAutoCarveout<static_cast<int>(sizeof(typename CollectiveEpilogue::SharedStorage))>,
    cutlass::gemm::collective::KernelScheduleAuto
  >::CollectiveOp;

using GemmKernel = cutlass::gemm::kernel::GemmUniversal<
    cute::Shape<int,int,int,int>,
    CollectiveMainloop,
    CollectiveEpilogue
>;
using Gemm = cutlass::gemm::device::GemmUniversalAdapter<GemmKernel>;

// Force the device kernel symbol into the cubin without needing a host main.
auto* _anchor = &cutlass::device_kernel<GemmKernel>;


// ===== COMPILED SASS (sm_90a) =====

	.target	sm_90a

	.elftype	@"ET_EXEC"


//--------------------- .note.nv.tkinfo           --------------------------
	.section	.note.nv.tkinfo,"",@"SHT_NOTE"
	.sectionflags	@"SHF_NOTE_NV_TKINFO"
	.tkinfo
        /*0018*/ 	.word	0x00000002
        /*0030*/ 	.string	""
        /*0030*/ 	.string	"ptxas"
        /*0030*/ 	.string	"Cuda compilation tools, release 13.0, V13.0.88"
        /*0030*/ 	.string	"Build cuda_13.0.r13.0/compiler.36424714_0"
        /*0030*/ 	.string	"-arch sm_90a -m 64 "



//--------------------- .note.nv.cuinfo           --------------------------
	.section	.note.nv.cuinfo,"",@"SHT_NOTE"
	.sectionflags	@"SHF_NOTE_NV_CUINFO"
        /*0018*/ 	.short	0x0002
        /*001a*/ 	.short	0x005a
        /*001c*/ 	.short	0x0082
	.zero		2


//--------------------- .nv.info                  --------------------------
	.section	.nv.info,"",@"SHT_CUDA_INFO"
	.align	4


	//----- nvinfo : EIATTR_REGCOUNT
	.align		4
        /*0000*/ 	.byte	0x04, 0x2f
        /*0002*/ 	.short	(.L_15 - .L_14)
	.align		4
.L_14:
        /*0004*/ 	.word	index@(_ZN7cutlass13device_kernelINS_4gemm6kernel13GemmUniversalIN4cute5tupleIJiiiiEEENS1_10collective13CollectiveMmaINS1_34MainloopSm90TmaGmmaWarpSpecializedILi16ENS5_IJNS4_1CILi2EEENSA_ILi1EEESC_EEENS1_35KernelTmaWarpSpecializedCooperativeEEENS5_IJNSA_ILi192EEENSA_ILi256EEENSA_ILi16EEEEEENS_10bfloat16_tENS5_IJlSC_lEEESK_SL_NS4_8TiledMMAINS4_8MMA_AtomIJNS4_4SM904GMMA28MMA_64x256x16_F32BF16BF16_SSILNSP_5MajorE0ELSR_0ELNSP_7ScaleInE1ELSS_1EEEEEENS4_6LayoutISD_NS5_IJSC_NSA_ILi0EEESW_EEEEENS5_IJNS4_10UnderscoreESZ_SZ_EEEEENS4_13SM90_TMA_LOADENS4_14ComposedLayoutINS4_7SwizzleILi1ELi4ELi3EEENS4_18smem_ptr_flag_bitsILi16EEENSV_INS5_IJNSA_ILi8EEESI_EEENS5_IJSI_SC_EEEEEEEvNS4_8identityENS4_23SM90_TMA_LOAD_MULTICASTES1C_vS1D_EENS_8epilogue10collective6detail29Sm90TmaWarpSpecializedAdapterINS1H_15DefaultEpilogueISK_SL_SL_NS1G_6thread17LinearCombinationISK_Li1EffLNS1L_9ScaleType4KindE0ELNS_15FloatRoundStyleE2ESK_EENS1_15EpilogueDefaultEEEEEvvEEEEvNT_6ParamsE)
        /*0008*/ 	.word	0x000000a8


	//----- nvinfo : EIATTR_FRAME_SIZE
	.align		4
.L_15:
        /*000c*/ 	.byte	0x04, 0x11
        /*000e*/ 	.short	(.L_17 - .L_16)
	.align		4
.L_16:
        /*0010*/ 	.word	index@(_ZN7cutlass13device_kernelINS_4gemm6kernel13GemmUniversalIN4cute5tupleIJiiiiEEENS1_10collective13CollectiveMmaINS1_34MainloopSm90TmaGmmaWarpSpecializedILi16ENS5_IJNS4_1CILi2EEENSA_ILi1EEESC_EEENS1_35KernelTmaWarpSpecializedCooperativeEEENS5_IJNSA_ILi192EEENSA_ILi256EEENSA_ILi16EEEEEENS_10bfloat16_tENS5_IJlSC_lEEESK_SL_NS4_8TiledMMAINS4_8MMA_AtomIJNS4_4SM904GMMA28MMA_64x256x16_F32BF16BF16_SSILNSP_5MajorE0ELSR_0ELNSP_7ScaleInE1ELSS_1EEEEEENS4_6LayoutISD_NS5_IJSC_NSA_ILi0EEESW_EEEEENS5_IJNS4_10UnderscoreESZ_SZ_EEEEENS4_13SM90_TMA_LOADENS4_14ComposedLayoutINS4_7SwizzleILi1ELi4ELi3EEENS4_18smem_ptr_flag_bitsILi16EEENSV_INS5_IJNSA_ILi8EEESI_EEENS5_IJSI_SC_EEEEEEEvNS4_8identityENS4_23SM90_TMA_LOAD_MULTICASTES1C_vS1D_EENS_8epilogue10collective6detail29Sm90TmaWarpSpecializedAdapterINS1H_15DefaultEpilogueISK_SL_SL_NS1G_6thread17LinearCombinationISK_Li1EffLNS1L_9ScaleType4KindE0ELNS_15FloatRoundStyleE2ESK_EENS1_15EpilogueDefaultEEEEEvvEEEEvNT_6ParamsE)
        /*0014*/ 	.word	0x000002e0


	//----- nvinfo : EIATTR_MIN_STACK_SIZE
	.align		4
.L_17:
        /*0018*/ 	.byte	0x04, 0x12
        /*001a*/ 	.short	(.L_19 - .L_18)
	.align		4
.L_18:
        /*001c*/ 	.word	index@(_ZN7cutlass13device_kernelINS_4gemm6kernel13GemmUniversalIN4cute5tupleIJiiiiEEENS1_10collective13CollectiveMmaINS1_34MainloopSm90TmaGmmaWarpSpecializedILi16ENS5_IJNS4_1CILi2EEENSA_ILi1EEESC_EEENS1_35KernelTmaWarpSpecializedCooperativeEEENS5_IJNSA_ILi192EEENSA_ILi256EEENSA_ILi16EEEEEENS_10bfloat16_tENS5_IJlSC_lEEESK_SL_NS4_8TiledMMAINS4_8MMA_AtomIJNS4_4SM904GMMA28MMA_64x256x16_F32BF16BF16_SSILNSP_5MajorE0ELSR_0ELNSP_7ScaleInE1ELSS_1EEEEEENS4_6LayoutISD_NS5_IJSC_NSA_ILi0EEESW_EEEEENS5_IJNS4_10UnderscoreESZ_SZ_EEEEENS4_13SM90_TMA_LOADENS4_14ComposedLayoutINS4_7SwizzleILi1ELi4ELi3EEENS4_18smem_ptr_flag_bitsILi16EEENSV_INS5_IJNSA_ILi8EEESI_EEENS5_IJSI_SC_EEEEEEEvNS4_8identityENS4_23SM90_TMA_LOAD_MULTICASTES1C_vS1D_EENS_8epilogue10collective6detail29Sm90TmaWarpSpecializedAdapterINS1H_15DefaultEpilogueISK_SL_SL_NS1G_6thread17LinearCombinationISK_Li1EffLNS1L_9ScaleType4KindE0ELNS_15FloatRoundStyleE2ESK_EENS1_15EpilogueDefaultEEEEEvvEEEEvNT_6ParamsE)
        /*0020*/ 	.word	0x000002e0
.L_19:


//--------------------- .nv.compat                --------------------------
	.section	.nv.compat,"",@"SHT_CUDA_COMPAT_INFO"
	.align	4
        /*0000*/ 	.byte	0x02, 0x09, 0x01, 0x00, 0x02, 0x02, 0x04, 0x00, 0x02, 0x05, 0x05, 0x00, 0x03, 0x07, 0x01, 0x01
        /*0010*/ 	.byte	0x02, 0x03, 0x01, 0x00, 0x02, 0x06, 0x01, 0x00, 0x04, 0x0b, 0x08, 0x00, 0x00, 0x00, 0x00, 0x00
        /*0020*/ 	.byte	0x00, 0x00, 0x00, 0x00


//--------------------- .nv.info._ZN7cutlass13device_kernelINS_4gemm6kernel13GemmUniversalIN4cute5tupleIJiiiiEEENS1_10collective13CollectiveMmaINS1_34MainloopSm90TmaGmmaWarpSpecializedILi16ENS5_IJNS4_1CILi2EEENSA_ILi1EEESC_EEENS1_35KernelTmaWarpSpecializedCooperativeEEENS5_IJNSA_ILi192EEENSA_ILi256EEENSA_ILi16EEEEEENS_10bfloat16_tENS5_IJlSC_lEEESK_SL_NS4_8TiledMMAINS4_8MMA_AtomIJNS4_4SM904GMMA28MMA_64x256x16_F32BF16BF16_SSILNSP_5MajorE0ELSR_0ELNSP_7ScaleInE1ELSS_1EEEEEENS4_6LayoutISD_NS5_IJSC_NSA_ILi0EEESW_EEEEENS5_IJNS4_10UnderscoreESZ_SZ_EEEEENS4_13SM90_TMA_LOADENS4_14ComposedLayoutINS4_7SwizzleILi1ELi4ELi3EEENS4_18smem_ptr_flag_bitsILi16EEENSV_INS5_IJNSA_ILi8EEESI_EEENS5_IJSI_SC_EEEEEEEvNS4_8identityENS4_23SM90_TMA_LOAD_MULTICASTES1C_vS1D_EENS_8epilogue10collective6detail29Sm90TmaWarpSpecializedAdapterINS1H_15DefaultEpilogueISK_SL_SL_NS1G_6thread17LinearCombinationISK_Li1EffLNS1L_9ScaleType4KindE0ELNS_15FloatRoundStyleE2ESK_EENS1_15EpilogueDefaultEEEEEvvEEEEvNT_6ParamsE --------------------------
	.section	.nv.info._ZN7cutlass13device_kernelINS_4gemm6kernel13GemmUniversalIN4cute5tupleIJiiiiEEENS1_10collective13CollectiveMmaINS1_34MainloopSm90TmaGmmaWarpSpecializedILi16ENS5_IJNS4_1CILi2EEENSA_ILi1EEESC_EEENS1_35KernelTmaWarpSpecializedCooperativeEEENS5_IJNSA_ILi192EEENSA_ILi256EEENSA_ILi16EEEEEENS_10bfloat16_tENS5_IJlSC_lEEESK_SL_NS4_8TiledMMAINS4_8MMA_AtomIJNS4_4SM904GMMA28MMA_64x256x16_F32BF16BF16_SSILNSP_5MajorE0ELSR_0ELNSP_7ScaleInE1ELSS_1EEEEEENS4_6LayoutISD_NS5_IJSC_NSA_ILi0EEESW_EEEEENS5_IJNS4_10UnderscoreESZ_SZ_EEEEENS4_13SM90_TMA_LOADENS4_14ComposedLayoutINS4_7SwizzleILi1ELi4ELi3EEENS4_18smem_ptr_flag_bitsILi16EEENSV_INS5_IJNSA_ILi8EEESI_EEENS5_IJSI_SC_EEEEEEEvNS4_8identityENS4_23SM90_TMA_LOAD_MULTICASTES1C_vS1D_EENS_8epilogue10collective6detail29Sm90TmaWarpSpecializedAdapterINS1H_15DefaultEpilogueISK_SL_SL_NS1G_6thread17LinearCombinationISK_Li1EffLNS1L_9ScaleType4KindE0ELNS_15FloatRoundStyleE2ESK_EENS1_15EpilogueDefaultEEEEEvvEEEEvNT_6ParamsE,"",@"SHT_CUDA_INFO"
	.sectionflags	@""
	.align	4


	//----- nvinfo : EIATTR_CUDA_API_VERSION
	.align		4
        /*0000*/ 	.byte	0x04, 0x37
        /*0002*/ 	.short	(.L_21 - .L_20)
.L_20:
        /*0004*/ 	.word	0x00000082


	//----- nvinfo : EIATTR_KPARAM_INFO
	.align		4
.L_21:
        /*0008*/ 	.byte	0x04, 0x17
        /*000a*/ 	.short	(.L_23 - .L_22)
.L_22:
        /*000c*/ 	.word	0x00000000
        /*0010*/ 	.short	0x0000
        /*0012*/ 	.short	0x0070
        /*0014*/ 	.byte	0x00, 0xf0, 0x01, 0x10


	//----- nvinfo : EIATTR_SPARSE_MMA_MASK
	.align		4
.L_23:
        /*0018*/ 	.byte	0x03, 0x50
        /*001a*/ 	.short	0x0000


	//----- nvinfo : EIATTR_MAXREG_COUNT
	.align		4
        /*001c*/ 	.byte	0x03, 0x1b
        /*001e*/ 	.short	0x00a8


	//----- nvinfo : EIATTR_NUM_BARRIERS
	.align		4
        /*0020*/ 	.byte	0x02, 0x4c
        /*0022*/ 	.byte	0x01
	.zero		1


	//----- nvinfo : EIATTR_EXTERNS
	.align		4
        /*0024*/ 	.byte	0x04, 0x0f
        /*0026*/ 	.short	(.L_25 - .L_24)


	//   ....[0]....
	.align		4
.L_24:
        /*0028*/ 	.word	index@(__assertfail)


	//----- nvinfo : EIATTR_ANNOTATIONS
	.align		4
.L_25:
        /*002c*/ 	.byte	0x04, 0x55
        /*002e*/ 	.short	(.L_27 - .L_26)


	//   ....[0]....
.L_26:
        /*0030*/ 	.word	0x00000001
        /*0034*/ 	.byte	0xc0, 0x0a, 0x00, 0x00, 0x01, 0x00, 0x00, 0x00, 0xd0, 0x0a, 0x00, 0x00, 0x01, 0x00, 0x00, 0x00
        /* <DEDUP_REMOVED lines=255> */
        /*1034*/ 	.byte	0x90, 0x48, 0x01, 0x00, 0x01, 0x00, 0x00, 0x00, 0xb0, 0x48, 0x01, 0x00


	//----- nvinfo : EIATTR_MERCURY_ISA_VERSION
	.align		4
.L_27:
        /*1040*/ 	.byte	0x03, 0x5f
        /*1042*/ 	.short	0x0101


	//----- nvinfo : EIATTR_INT_WARP_WIDE_INSTR_OFFSETS
	.align		4
        /*1044*/ 	.byte	0x04, 0x31
        /*1046*/ 	.short	(.L_29 - .L_28)


	//   ....[0]....
.L_28:
        /*1048*/ 	.word	0x00000710


	//   ....[1]....
        /*104c*/ 	.word	0x00000730


	//   ....[2]....
        /*1050*/ 	.word	0x000008a0


	//----- nvinfo : EIATTR_COOP_GROUP_MASK_REGIDS
	.align		4
.L_29:
        /*1054*/ 	.byte	0x04, 0x29
        /*1056*/ 	.short	(.L_31 - .L_30)


	//   ....[0]....
.L_30:
        /*1058*/ 	.word	0xffffffff


	//   ....[1]....
        /*105c*/ 	.word	0xffffffff


	//   ....[2]....
        /*1060*/ 	.word	0xffffffff


	//   ....[3]....
        /*1064*/ 	.word	0xffffffff


	//   ....[4]....
        /*1068*/ 	.word	0xffffffff


	//   ....[5]....
        /*106c*/ 	.word	0xffffffff


	//----- nvinfo : EIATTR_COOP_GROUP_INSTR_OFFSETS
	.align		4
.L_31:
        /*1070*/ 	.byte	0x04, 0x28
        /*1072*/ 	.short	(.L_33 - .L_32)


	//   ....[0]....
.L_32:
        /*1074*/ 	.word	0x00000070


	//   ....[1]....
        /*1078*/ 	.word	0x00000080


	//   ....[2]....
        /*107c*/ 	.word	0x000001a0


	//   ....[3]....
        /*1080*/ 	.word	0x00000570


	//   ....[4]....
        /*1084*/ 	.word	0x000009d0


	//   ....[5]....
        /*1088*/ 	.word	0x00001470


	//----- nvinfo : EIATTR_REG_RECONFIG
	.align		4
.L_33:
        /*108c*/ 	.byte	0x01, 0x54
	.zero		2


	//----- nvinfo : EIATTR_SYSCALL_OFFSETS
	.align		4
        /*1090*/ 	.byte	0x04, 0x46
        /*1092*/ 	.short	(.L_35 - .L_34)


	//   ....[0]....
.L_34:
        /*1094*/ 	.word	0x00001620


	//----- nvinfo : EIATTR_MBARRIER_INSTR_OFFSETS
	.align		4
.L_35:
        /*1098*/ 	.byte	0x04, 0x39
        /*109a*/ 	.short	(.L_37 - .L_36)


	//   ....[0]....
.L_36:
        /*109c*/ 	.word	0x00000340
        /*10a0*/ 	.word	0x000000ff
        /*10a4*/ 	.word	0x00000000
        /*10a8*/ 	.short	0x0100
        /*10aa*/ 	.byte	0x09
	.zero		1


	//   ....[1]....
        /*10ac*/ 	.word	0x00000350
        /*10b0*/ 	.word	0x000000ff
        /*10b4*/ 	.word	0x00000080
        /*10b8*/ 	.short	0x0100
        /*10ba*/ 	.byte	0x09
	.zero		1


	//   ....[2]....
        /*10bc*/ 	.word	0x00000360
        /*10c0*/ 	.word	0x000000ff
        /*10c4*/ 	.word	0x00000008
        /*10c8*/ 	.short	0x0100
        /*10ca*/ 	.byte	0x09
	.zero		1


	//   ....[3]....
        /*10cc*/ 	.word	0x00000370
        /*10d0*/ 	.word	0x000000ff
        /*10d4*/ 	.word	0x00000088
        /*10d8*/ 	.short	0x0100
        /*10da*/ 	.byte	0x09
	.zero		1


	//   ....[4]....
        /*10dc*/ 	.word	0x00000380
        /*10e0*/ 	.word	0x000000ff
        /*10e4*/ 	.word	0x00000010
        /*10e8*/ 	.short	0x0100
        /*10ea*/ 	.byte	0x09
	.zero		1


	//   ....[5]....
        /*10ec*/ 	.word	0x00000390
        /*10f0*/ 	.word	0x000000ff
        /*10f4*/ 	.word	0x00000090
        /*10f8*/ 	.short	0x0100
        /*10fa*/ 	.byte	0x09
	.zero		1


	//   ....[6]....
        /*10fc*/ 	.word	0x000003a0
        /*1100*/ 	.word	0x000000ff
        /*1104*/ 	.word	0x00000018
        /*1108*/ 	.short	0x0100
        /*110a*/ 	.byte	0x09
	.zero		1


	//   ....[7]....
        /*110c*/ 	.word	0x000003b0
        /*1110*/ 	.word	0x000000ff
        /*1114*/ 	.word	0x00000098
        /*1118*/ 	.short	0x0100
        /*111a*/ 	.byte	0x09
	.zero		1


	//   ....[8]....
        /*111c*/ 	.word	0x000003c0
        /*1120*/ 	.word	0x000000ff
        /*1124*/ 	.word	0x00000020
        /*1128*/ 	.short	0x0100
        /*112a*/ 	.byte	0x09
	.zero		1


	//   ....[9]....
        /*112c*/ 	.word	0x000003d0
        /*1130*/ 	.word	0x000000ff
        /*1134*/ 	.word	0x000000a0
        /*1138*/ 	.short	0x0100
        /*113a*/ 	.byte	0x09
	.zero		1


	//   ....[10]....
        /*113c*/ 	.word	0x000003e0
        /*1140*/ 	.word	0x000000ff
        /*1144*/ 	.word	0x00000028
        /*1148*/ 	.short	0x0100
        /*114a*/ 	.byte	0x09
	.zero		1


	//   ....[11]....
        /*114c*/ 	.word	0x000003f0
        /*1150*/ 	.word	0x000000ff
        /*1154*/ 	.word	0x000000a8
        /*1158*/ 	.short	0x0100
        /*115a*/ 	.byte	0x09
	.zero		1


	//   ....[12]....
        /*115c*/ 	.word	0x00000400
        /*1160*/ 	.word	0x000000ff
        /*1164*/ 	.word	0x00000030
        /*1168*/ 	.short	0x0100
        /*116a*/ 	.byte	0x09
	.zero		1


	//   ....[13]....
        /*116c*/ 	.word	0x00000410
        /*1170*/ 	.word	0x000000ff
        /*1174*/ 	.word	0x000000b0
        /*1178*/ 	.short	0x0100
        /*117a*/ 	.byte	0x09
	.zero		1


	//   ....[14]....
        /*117c*/ 	.word	0x00000420
        /*1180*/ 	.word	0x000000ff
        /*1184*/ 	.word	0x00000038
        /*1188*/ 	.short	0x0100
        /*118a*/ 	.byte	0x09
	.zero		1


	//   ....[15]....
        /*118c*/ 	.word	0x00000430
        /*1190*/ 	.word	0x000000ff
        /*1194*/ 	.word	0x000000b8
        /*1198*/ 	.short	0x0100
        /*119a*/ 	.byte	0x09
	.zero		1


	//   ....[16]....
        /*119c*/ 	.word	0x00000440
        /*11a0*/ 	.word	0x000000ff
        /*11a4*/ 	.word	0x00000040
        /*11a8*/ 	.short	0x0100
        /*11aa*/ 	.byte	0x09
	.zero		1


	//   ....[17]....
        /*11ac*/ 	.word	0x00000450
        /*11b0*/ 	.word	0x000000ff
        /*11b4*/ 	.word	0x000000c0
        /*11b8*/ 	.short	0x0100
        /*11ba*/ 	.byte	0x09
	.zero		1


	//   ....[18]....
        /*11bc*/ 	.word	0x00000460
        /*11c0*/ 	.word	0x000000ff
        /*11c4*/ 	.word	0x00000048
        /*11c8*/ 	.short	0x0100
        /*11ca*/ 	.byte	0x09
	.zero		1


	//   ....[19]....
        /*11cc*/ 	.word	0x00000470
        /*11d0*/ 	.word	0x000000ff
        /*11d4*/ 	.word	0x000000c8
        /*11d8*/ 	.short	0x0100
        /*11da*/ 	.byte	0x09
	.zero		1


	//   ....[20]....
        /*11dc*/ 	.word	0x00000480
        /*11e0*/ 	.word	0x000000ff
        /*11e4*/ 	.word	0x00000050
        /*11e8*/ 	.short	0x0100
        /*11ea*/ 	.byte	0x09
	.zero		1


	//   ....[21]....
        /*11ec*/ 	.word	0x00000490
        /*11f0*/ 	.word	0x000000ff
        /*11f4*/ 	.word	0x000000d0
        /*11f8*/ 	.short	0x0100
        /*11fa*/ 	.byte	0x09
	.zero		1


	//   ....[22]....
        /*11fc*/ 	.word	0x000004a0
        /*1200*/ 	.word	0x000000ff
        /*1204*/ 	.word	0x00000058
        /*1208*/ 	.short	0x0100
        /*120a*/ 	.byte	0x09
	.zero		1


	//   ....[23]....
        /*120c*/ 	.word	0x000004b0
        /*1210*/ 	.word	0x000000ff
        /*1214*/ 	.word	0x000000d8
        /*1218*/ 	.short	0x0100
        /*121a*/ 	.byte	0x09
	.zero		1


	//   ....[24]....
        /*121c*/ 	.word	0x000004c0
        /*1220*/ 	.word	0x000000ff
        /*1224*/ 	.word	0x00000060
        /*1228*/ 	.short	0x0100
        /*122a*/ 	.byte	0x09
	.zero		1


	//   ....[25]....
        /*122c*/ 	.word	0x000004d0
        /*1230*/ 	.word	0x000000ff
        /*1234*/ 	.word	0x000000e0
        /*1238*/ 	.short	0x0100
        /*123a*/ 	.byte	0x09
	.zero		1


	//   ....[26]....
        /*123c*/ 	.word	0x000004e0
        /*1240*/ 	.word	0x000000ff
        /*1244*/ 	.word	0x00000068
        /*1248*/ 	.short	0x0100
        /*124a*/ 	.byte	0x09
	.zero		1


	//   ....[27]....
        /*124c*/ 	.word	0x000004f0
        /*1250*/ 	.word	0x000000ff
        /*1254*/ 	.word	0x000000e8
        /*1258*/ 	.short	0x0100
        /*125a*/ 	.byte	0x09
	.zero		1


	//   ....[28]....
        /*125c*/ 	.word	0x00000500
        /*1260*/ 	.word	0x000000ff
        /*1264*/ 	.word	0x00000070
        /*1268*/ 	.short	0x0100
        /*126a*/ 	.byte	0x09
	.zero		1


	//   ....[29]....
        /*126c*/ 	.word	0x00000510
        /*1270*/ 	.word	0x000000ff
        /*1274*/ 	.word	0x000000f0
        /*1278*/ 	.short	0x0100
        /*127a*/ 	.byte	0x09
	.zero		1


	//   ....[30]....
        /*127c*/ 	.word	0x00000520
        /*1280*/ 	.word	0x000000ff
        /*1284*/ 	.word	0x00000078
        /*1288*/ 	.short	0x0100
        /*128a*/ 	.byte	0x09
	.zero		1


	//   ....[31]....
        /*128c*/ 	.word	0x00000530
        /*1290*/ 	.word	0x000000ff
        /*1294*/ 	.word	0x000000f8
        /*1298*/ 	.short	0x0100
        /*129a*/ 	.byte	0x09
	.zero		1


	//   ....[32]....
        /*129c*/ 	.word	0x00000910
        /*12a0*/ 	.word	0x000000ff
        /*12a4*/ 	.word	0x00000110
        /*12a8*/ 	.short	0x0100
        /*12aa*/ 	.byte	0x06
	.zero		1


	//   ....[33]....
        /*12ac*/ 	.word	0x00000970
        /*12b0*/ 	.word	0x000000ff
        /*12b4*/ 	.word	0x00000118
        /*12b8*/ 	.short	0x0100
        /*12ba*/ 	.byte	0x06
	.zero		1


	//   ....[34]....
        /*12bc*/ 	.word	0x000016c0
        /*12c0*/ 	.word	0x00000003
        /*12c4*/ 	.word	0x00000000
        /*12c8*/ 	.short	0x010a
        /*12ca*/ 	.byte	0x3f
	.zero		1


	//   ....[35]....
        /*12cc*/ 	.word	0x00001700
        /*12d0*/ 	.word	0x00000003
        /*12d4*/ 	.word	0x00000000
        /*12d8*/ 	.short	0x010a
        /*12da*/ 	.byte	0x3f
	.zero		1


	//   ....[36]....
        /*12dc*/ 	.word	0x00001d60
        /*12e0*/ 	.word	0x000000ff
        /*12e4*/ 	.word	0x00000000
        /*12e8*/ 	.short	0x010a
        /*12ea*/ 	.byte	0x04
	.zero		1


	//   ....[37]....
        /*12ec*/ 	.word	0x00001da0
        /*12f0*/ 	.word	0x000000ff
        /*12f4*/ 	.word	0x00000000
        /*12f8*/ 	.short	0x010a
        /*12fa*/ 	.byte	0x04
	.zero		1


	//   ....[38]....
        /*12fc*/ 	.word	0x00002a50
        /*1300*/ 	.word	0x00000005
        /*1304*/ 	.word	0x00000000
        /*1308*/ 	.short	0x0101
        /*130a*/ 	.byte	0x3f
	.zero		1


	//   ....[39]....
        /*130c*/ 	.word	0x00002c10
        /*1310*/ 	.word	0x00000000
        /*1314*/ 	.word	0x00000000
        /*1318*/ 	.short	0x0101
        /*131a*/ 	.byte	0x3f
	.zero		1


	//   ....[40]....
        /*131c*/ 	.word	0x00014410
        /*1320*/ 	.word	0x0000000e
        /*1324*/ 	.word	0x00000080
        /*1328*/ 	.short	0x010a
        /*132a*/ 	.byte	0x3f
	.zero		1


	//   ....[41]....
        /*132c*/ 	.word	0x00014830
        /*1330*/ 	.word	0x00000003
        /*1334*/ 	.word	0x00000118
        /*1338*/ 	.short	0x0101
        /*133a*/ 	.byte	0x3f
	.zero		1


	//   ....[42]....
        /*133c*/ 	.word	0x00014f90
        /*1340*/ 	.word	0x00000007
        /*1344*/ 	.word	0x00000000
        /*1348*/ 	.short	0x010a
        /*134a*/ 	.byte	0x3f
	.zero		1


	//   ....[43]....
        /*134c*/ 	.word	0x00015010
        /*1350*/ 	.word	0x00000009
        /*1354*/ 	.word	0x00000000
        /*1358*/ 	.short	0x010a
        /*135a*/ 	.byte	0x3f
	.zero		1


	//   ....[44]....
        /*135c*/ 	.word	0x000150a0
        /*1360*/ 	.word	0x00000006
        /*1364*/ 	.word	0x00000000
        /*1368*/ 	.short	0x010a
        /*136a*/ 	.byte	0x3f
	.zero		1


	//   ....[45]....
        /*136c*/ 	.word	0x00015130
        /*1370*/ 	.word	0x00000009
        /*1374*/ 	.word	0x00000000
        /*1378*/ 	.short	0x010a
        /*137a*/ 	.byte	0x3f
	.zero		1


	//   ....[46]....
        /*137c*/ 	.word	0x000151c0
        /*1380*/ 	.word	0x00000006
        /*1384*/ 	.word	0x00000000
        /*1388*/ 	.short	0x010a
        /*138a*/ 	.byte	0x3f
	.zero		1


	//   ....[47]....
        /*138c*/ 	.word	0x00015250
        /*1390*/ 	.word	0x00000009
        /*1394*/ 	.word	0x00000000
        /*1398*/ 	.short	0x010a
        /*139a*/ 	.byte	0x3f
	.zero		1


	//   ....[48]....
        /*139c*/ 	.word	0x000152e0
        /*13a0*/ 	.word	0x00000006
        /*13a4*/ 	.word	0x00000000
        /*13a8*/ 	.short	0x010a
        /*13aa*/ 	.byte	0x3f
	.zero		1


	//   ....[49]....
        /*13ac*/ 	.word	0x00015370
        /*13b0*/ 	.word	0x00000009
        /*13b4*/ 	.word	0x00000000
        /*13b8*/ 	.short	0x010a
        /*13ba*/ 	.byte	0x3f
	.zero		1


	//   ....[50]....
        /*13bc*/ 	.word	0x00015400
        /*13c0*/ 	.word	0x00000006
        /*13c4*/ 	.word	0x00000000
        /*13c8*/ 	.short	0x010a
        /*13ca*/ 	.byte	0x3f
	.zero		1


	//   ....[51]....
        /*13cc*/ 	.word	0x00015490
        /*13d0*/ 	.word	0x00000009
        /*13d4*/ 	.word	0x00000000
        /*13d8*/ 	.short	0x010a
        /*13da*/ 	.byte	0x3f
	.zero		1


	//   ....[52]....
        /*13dc*/ 	.word	0x00015520
        /*13e0*/ 	.word	0x00000006
        /*13e4*/ 	.word	0x00000000
        /*13e8*/ 	.short	0x010a
        /*13ea*/ 	.byte	0x3f
	.zero		1


	//   ....[53]....
        /*13ec*/ 	.word	0x000155b0
        /*13f0*/ 	.word	0x00000009
        /*13f4*/ 	.word	0x00000000
        /*13f8*/ 	.short	0x010a
        /*13fa*/ 	.byte	0x3f
	.zero		1


	//   ....[54]....
        /*13fc*/ 	.word	0x00015640
        /*1400*/ 	.word	0x00000006
        /*1404*/ 	.word	0x00000000
        /*1408*/ 	.short	0x010a
        /*140a*/ 	.byte	0x3f
	.zero		1


	//   ....[55]....
        /*140c*/ 	.word	0x000156d0
        /*1410*/ 	.word	0x00000009
        /*1414*/ 	.word	0x00000000
        /*1418*/ 	.short	0x010a
        /*141a*/ 	.byte	0x3f
	.zero		1


	//   ....[56]....
        /*141c*/ 	.word	0x00015760
        /*1420*/ 	.word	0x00000006
        /*1424*/ 	.word	0x00000000
        /*1428*/ 	.short	0x010a
        /*142a*/ 	.byte	0x3f
	.zero		1


	//   ....[57]....
        /*142c*/ 	.word	0x000157f0
        /*1430*/ 	.word	0x00000003
        /*1434*/ 	.word	0x00000000
        /*1438*/ 	.short	0x010a
        /*143a*/ 	.byte	0x3f
	.zero		1


	//   ....[58]....
        /*143c*/ 	.word	0x00015850
        /*1440*/ 	.word	0x00000003
        /*1444*/ 	.word	0x00000000
        /*1448*/ 	.short	0x010a
        /*144a*/ 	.byte	0x3f
	.zero		1


	//   ....[59]....
        /*144c*/ 	.word	0x000158b0
        /*1450*/ 	.word	0x00000007
        /*1454*/ 	.word	0x00000000
        /*1458*/ 	.short	0x010a
        /*145a*/ 	.byte	0x3f
	.zero		1


	//   ....[60]....
        /*145c*/ 	.word	0x00015980
        /*1460*/ 	.word	0x0000000e
        /*1464*/ 	.word	0x00000080
        /*1468*/ 	.short	0x010a
        /*146a*/ 	.byte	0x3f
	.zero		1


	//   ....[61]....
        /*146c*/ 	.word	0x00015a50
        /*1470*/ 	.word	0x00000007
        /*1474*/ 	.word	0x00000000
        /*1478*/ 	.short	0x010a
        /*147a*/ 	.byte	0x3f
	.zero		1


	//   ....[62]....
        /*147c*/ 	.word	0x00015aa0
        /*1480*/ 	.word	0x00000009
        /*1484*/ 	.word	0x00000000
        /*1488*/ 	.short	0x010a
        /*148a*/ 	.byte	0x3f
	.zero		1


	//   ....[63]....
        /*148c*/ 	.word	0x00015af0
        /*1490*/ 	.word	0x00000006
        /*1494*/ 	.word	0x00000000
        /*1498*/ 	.short	0x010a
        /*149a*/ 	.byte	0x3f
	.zero		1


	//   ....[64]....
        /*149c*/ 	.word	0x00015b40
        /*14a0*/ 	.word	0x00000009
        /*14a4*/ 	.word	0x00000000
        /*14a8*/ 	.short	0x010a
        /*14aa*/ 	.byte	0x3f
	.zero		1


	//   ....[65]....
        /*14ac*/ 	.word	0x00015b90
        /*14b0*/ 	.word	0x00000006
        /*14b4*/ 	.word	0x00000000
        /*14b8*/ 	.short	0x010a
        /*14ba*/ 	.byte	0x3f
	.zero		1


	//   ....[66]....
        /*14bc*/ 	.word	0x00015be0
        /*14c0*/ 	.word	0x00000009
        /*14c4*/ 	.word	0x00000000
        /*14c8*/ 	.short	0x010a
        /*14ca*/ 	.byte	0x3f
	.zero		1


	//   ....[67]....
        /*14cc*/ 	.word	0x00015c30
        /*14d0*/ 	.word	0x00000006
        /*14d4*/ 	.word	0x00000000
        /*14d8*/ 	.short	0x010a
        /*14da*/ 	.byte	0x3f
	.zero		1


	//   ....[68]....
        /*14dc*/ 	.word	0x00015c80
        /*14e0*/ 	.word	0x00000009
        /*14e4*/ 	.word	0x00000000
        /*14e8*/ 	.short	0x010a
        /*14ea*/ 	.byte	0x3f
	.zero		1


	//   ....[69]....
        /*14ec*/ 	.word	0x00015cd0
        /*14f0*/ 	.word	0x00000006
        /*14f4*/ 	.word	0x00000000
        /*14f8*/ 	.short	0x010a
        /*14fa*/ 	.byte	0x3f
	.zero		1


	//   ....[70]....
        /*14fc*/ 	.word	0x00015d20
        /*1500*/ 	.word	0x00000009
        /*1504*/ 	.word	0x00000000
        /*1508*/ 	.short	0x010a
        /*150a*/ 	.byte	0x3f
	.zero		1


	//   ....[71]....
        /*150c*/ 	.word	0x00015d70
        /*1510*/ 	.word	0x00000006
        /*1514*/ 	.word	0x00000000
        /*1518*/ 	.short	0x010a
        /*151a*/ 	.byte	0x3f
	.zero		1


	//   ....[72]....
        /*151c*/ 	.word	0x00015dc0
        /*1520*/ 	.word	0x00000009
        /*1524*/ 	.word	0x00000000
        /*1528*/ 	.short	0x010a
        /*152a*/ 	.byte	0x3f
	.zero		1


	//   ....[73]....
        /*152c*/ 	.word	0x00015e10
        /*1530*/ 	.word	0x00000006
        /*1534*/ 	.word	0x00000000
        /*1538*/ 	.short	0x010a
        /*153a*/ 	.byte	0x3f
	.zero		1


	//   ....[74]....
        /*153c*/ 	.word	0x00015e60
        /*1540*/ 	.word	0x00000009
        /*1544*/ 	.word	0x00000000
        /*1548*/ 	.short	0x010a
        /*154a*/ 	.byte	0x3f
	.zero		1


	//   ....[75]....
        /*154c*/ 	.word	0x00015eb0
        /*1550*/ 	.word	0x00000006
        /*1554*/ 	.word	0x00000000
        /*1558*/ 	.short	0x010a
        /*155a*/ 	.byte	0x3f
	.zero		1


	//----- nvinfo : EIATTR_NUM_MBARRIERS
	.align		4
.L_37:
        /*155c*/ 	.byte	0x03, 0x38
        /*155e*/ 	.short	0x0022


	//----- nvinfo : EIATTR_EXIT_INSTR_OFFSETS
	.align		4
        /*1560*/ 	.byte	0x04, 0x1c
        /*1562*/ 	.short	(.L_39 - .L_38)


	//   ....[0]....
.L_38:
        /*1564*/ 	.word	0x00000b60


	//   ....[1]....
        /*1568*/ 	.word	0x00001390


	//   ....[2]....
        /*156c*/ 	.word	0x00013ad0


	//   ....[3]....
        /*1570*/ 	.word	0x00014080


	//   ....[4]....
        /*1574*/ 	.word	0x00015840


	//----- nvinfo : EIATTR_MAX_THREADS
	.align		4
.L_39:
        /*1578*/ 	.byte	0x04, 0x05
        /*157a*/ 	.short	(.L_41 - .L_40)
.L_40:
        /*157c*/ 	.word	0x00000180
        /*1580*/ 	.word	0x00000001
        /*1584*/ 	.word	0x00000001


	//----- nvinfo : EIATTR_CRS_STACK_SIZE
	.align		4
.L_41:
        /*1588*/ 	.byte	0x04, 0x1e
        /*158a*/ 	.short	(.L_43 - .L_42)
.L_42:
        /*158c*/ 	.word	0x00000000


	//----- nvinfo : EIATTR_CBANK_PARAM_SIZE
	.align		4
.L_43:
        /*1590*/ 	.byte	0x03, 0x19
        /*1592*/ 	.short	0x0470


	//----- nvinfo : EIATTR_PARAM_CBANK
	.align		4
        /*1594*/ 	.byte	0x04, 0x0a
        /*1596*/ 	.short	(.L_45 - .L_44)
	.align		4
.L_44:
        /*1598*/ 	.word	index@(.nv.constant0._ZN7cutlass13device_kernelINS_4gemm6kernel13GemmUniversalIN4cute5tupleIJiiiiEEENS1_10collective13CollectiveMmaINS1_34MainloopSm90TmaGmmaWarpSpecializedILi16ENS5_IJNS4_1CILi2EEENSA_ILi1EEESC_EEENS1_35KernelTmaWarpSpecializedCooperativeEEENS5_IJNSA_ILi192EEENSA_ILi256EEENSA_ILi16EEEEEENS_10bfloat16_tENS5_IJlSC_lEEESK_SL_NS4_8TiledMMAINS4_8MMA_AtomIJNS4_4SM904GMMA28MMA_64x256x16_F32BF16BF16_SSILNSP_5MajorE0ELSR_0ELNSP_7ScaleInE1ELSS_1EEEEEENS4_6LayoutISD_NS5_IJSC_NSA_ILi0EEESW_EEEEENS5_IJNS4_10UnderscoreESZ_SZ_EEEEENS4_13SM90_TMA_LOADENS4_14ComposedLayoutINS4_7SwizzleILi1ELi4ELi3EEENS4_18smem_ptr_flag_bitsILi16EEENSV_INS5_IJNSA_ILi8EEESI_EEENS5_IJSI_SC_EEEEEEEvNS4_8identityENS4_23SM90_TMA_LOAD_MULTICASTES1C_vS1D_EENS_8epilogue10collective6detail29Sm90TmaWarpSpecializedAdapterINS1H_15DefaultEpilogueISK_SL_SL_NS1G_6thread17LinearCombinationISK_Li1EffLNS1L_9ScaleType4KindE0ELNS_15FloatRoundStyleE2ESK_EENS1_15EpilogueDefaultEEEEEvvEEEEvNT_6ParamsE)
        /*159c*/ 	.short	0x0210
        /*159e*/ 	.short	0x0470


	//----- nvinfo : EIATTR_SW_WAR
	.align		4
.L_45:
        /*15a0*/ 	.byte	0x04, 0x36
        /*15a2*/ 	.short	(.L_47 - .L_46)
.L_46:
        /*15a4*/ 	.word	0x00000008
.L_47:


//--------------------- .nv.callgraph             --------------------------
	.section	.nv.callgraph,"",@"SHT_CUDA_CALLGRAPH"
	.align	4
	.sectionentsize	8
	.align		4
        /*0000*/ 	.word	0x00000000
	.align		4
        /*0004*/ 	.word	0xffffffff
	.align		4
        /*0008*/ 	.word	index@(_ZN7cutlass13device_kernelINS_4gemm6kernel13GemmUniversalIN4cute5tupleIJiiiiEEENS1_10collective13CollectiveMmaINS1_34MainloopSm90TmaGmmaWarpSpecializedILi16ENS5_IJNS4_1CILi2EEENSA_ILi1EEESC_EEENS1_35KernelTmaWarpSpecializedCooperativeEEENS5_IJNSA_ILi192EEENSA_ILi256EEENSA_ILi16EEEEEENS_10bfloat16_tENS5_IJlSC_lEEESK_SL_NS4_8TiledMMAINS4_8MMA_AtomIJNS4_4SM904GMMA28MMA_64x256x16_F32BF16BF16_SSILNSP_5MajorE0ELSR_0ELNSP_7ScaleInE1ELSS_1EEEEEENS4_6LayoutISD_NS5_IJSC_NSA_ILi0EEESW_EEEEENS5_IJNS4_10UnderscoreESZ_SZ_EEEEENS4_13SM90_TMA_LOADENS4_14ComposedLayoutINS4_7SwizzleILi1ELi4ELi3EEENS4_18smem_ptr_flag_bitsILi16EEENSV_INS5_IJNSA_ILi8EEESI_EEENS5_IJSI_SC_EEEEEEEvNS4_8identityENS4_23SM90_TMA_LOAD_MULTICASTES1C_vS1D_EENS_8epilogue10collective6detail29Sm90TmaWarpSpecializedAdapterINS1H_15DefaultEpilogueISK_SL_SL_NS1G_6thread17LinearCombinationISK_Li1EffLNS1L_9ScaleType4KindE0ELNS_15FloatRoundStyleE2ESK_EENS1_15EpilogueDefaultEEEEEvvEEEEvNT_6ParamsE)
	.align		4
        /*000c*/ 	.word	index@(__assertfail)
	.align		4
        /*0010*/ 	.word	0x00000000
	.align		4
        /*0014*/ 	.word	0xfffffffe
	.align		4
        /*0018*/ 	.word	0x00000000
	.align		4
        /*001c*/ 	.word	0xfffffffd
	.align		4
        /*0020*/ 	.word	0x00000000
	.align		4
        /*0024*/ 	.word	0xfffffffc


//--------------------- .nv.constant4             --------------------------
	.section	.nv.constant4,"a",@progbits
	.align	8
	.align		8
.nv.constant4:
        /*0000*/ 	.dword	__assertfail
	.align		8
        /*0008*/ 	.dword	__unnamed_1
	.align		8
        /*0010*/ 	.dword	_ZN39_INTERNAL_d1b01f3a_4_k_cu_e17c7727_47724cuda3std3__45__cpo5beginE
	.align		8
        /*0018*/ 	.dword	_ZN39_INTERNAL_d1b01f3a_4_k_cu_e17c7727_47724cuda3std3__45__cpo3endE
	.align		8
        /*0020*/ 	.dword	_ZN39_INTERNAL_d1b01f3a_4_k_cu_e17c7727_47724cuda3std3__45__cpo6cbeginE
	.align		8
        /*0028*/ 	.dword	_ZN39_INTERNAL_d1b01f3a_4_k_cu_e17c7727_47724cuda3std3__45__cpo4cendE
	.align		8
        /*0030*/ 	.dword	_ZN39_INTERNAL_d1b01f3a_4_k_cu_e17c7727_47724cuda3std3__441_GLOBAL__N__d1b01f3a_4_k_cu_e17c7727_47726ignoreE
	.align		8
        /*0038*/ 	.dword	_ZN39_INTERNAL_d1b01f3a_4_k_cu_e17c7727_47724cuda3std3__419piecewise_constructE
	.align		8
        /*0040*/ 	.dword	_ZN39_INTERNAL_d1b01f3a_4_k_cu_e17c7727_47724cuda3std3__48in_placeE
	.align		8
        /*0048*/ 	.dword	_ZN39_INTERNAL_d1b01f3a_4_k_cu_e17c7727_47724cuda3std6ranges3__45__cpo4swapE
	.align		8
        /*0050*/ 	.dword	_ZN39_INTERNAL_d1b01f3a_4_k_cu_e17c7727_47724cuda3std6ranges3__45__cpo9iter_moveE
	.align		8
        /*0058*/ 	.dword	_ZN39_INTERNAL_d1b01f3a_4_k_cu_e17c7727_47724cute7productE
	.align		8
        /*0060*/ 	.dword	_ZN39_INTERNAL_d1b01f3a_4_k_cu_e17c7727_47724cute1_E
	.align		8
        /*0068*/ 	.dword	$str$22
	.align		8
        /*0070*/ 	.dword	$str$23


//--------------------- .text._ZN7cutlass13device_kernelINS_4gemm6kernel13GemmUniversalIN4cute5tupleIJiiiiEEENS1_10collective13CollectiveMmaINS1_34MainloopSm90TmaGmmaWarpSpecializedILi16ENS5_IJNS4_1CILi2EEENSA_ILi1EEESC_EEENS1_35KernelTmaWarpSpecializedCooperativeEEENS5_IJNSA_ILi192EEENSA_ILi256EEENSA_ILi16EEEEEENS_10bfloat16_tENS5_IJlSC_lEEESK_SL_NS4_8TiledMMAINS4_8MMA_AtomIJNS4_4SM904GMMA28MMA_64x256x16_F32BF16BF16_SSILNSP_5MajorE0ELSR_0ELNSP_7ScaleInE1ELSS_1EEEEEENS4_6LayoutISD_NS5_IJSC_NSA_ILi0EEESW_EEEEENS5_IJNS4_10UnderscoreESZ_SZ_EEEEENS4_13SM90_TMA_LOADENS4_14ComposedLayoutINS4_7SwizzleILi1ELi4ELi3EEENS4_18smem_ptr_flag_bitsILi16EEENSV_INS5_IJNSA_ILi8EEESI_EEENS5_IJSI_SC_EEEEEEEvNS4_8identityENS4_23SM90_TMA_LOAD_MULTICASTES1C_vS1D_EENS_8epilogue10collective6detail29Sm90TmaWarpSpecializedAdapterINS1H_15DefaultEpilogueISK_SL_SL_NS1G_6thread17LinearCombinationISK_Li1EffLNS1L_9ScaleType4KindE0ELNS_15FloatRoundStyleE2ESK_EENS1_15EpilogueDefaultEEEEEvvEEEEvNT_6ParamsE --------------------------
	.section	.text._ZN7cutlass13device_kernelINS_4gemm6kernel13GemmUniversalIN4cute5tupleIJiiiiEEENS1_10collective13CollectiveMmaINS1_34MainloopSm90TmaGmmaWarpSpecializedILi16ENS5_IJNS4_1CILi2EEENSA_ILi1EEESC_EEENS1_35KernelTmaWarpSpecializedCooperativeEEENS5_IJNSA_ILi192EEENSA_ILi256EEENSA_ILi16EEEEEENS_10bfloat16_tENS5_IJlSC_lEEESK_SL_NS4_8TiledMMAINS4_8MMA_AtomIJNS4_4SM904GMMA28MMA_64x256x16_F32BF16BF16_SSILNSP_5MajorE0ELSR_0ELNSP_7ScaleInE1ELSS_1EEEEEENS4_6LayoutISD_NS5_IJSC_NSA_ILi0EEESW_EEEEENS5_IJNS4_10UnderscoreESZ_SZ_EEEEENS4_13SM90_TMA_LOADENS4_14ComposedLayoutINS4_7SwizzleILi1ELi4ELi3EEENS4_18smem_ptr_flag_bitsILi16EEENSV_INS5_IJNSA_ILi8EEESI_EEENS5_IJSI_SC_EEEEEEEvNS4_8identityENS4_23SM90_TMA_LOAD_MULTICASTES1C_vS1D_EENS_8epilogue10collective6detail29Sm90TmaWarpSpecializedAdapterINS1H_15DefaultEpilogueISK_SL_SL_NS1G_6thread17LinearCombinationISK_Li1EffLNS1L_9ScaleType4KindE0ELNS_15FloatRoundStyleE2ESK_EENS1_15EpilogueDefaultEEEEEvvEEEEvNT_6ParamsE,"ax",@progbits
	.align	128
.text._ZN7cutlass13device_kernelINS_4gemm6kernel13GemmUniversalIN4cute5tupleIJiiiiEEENS1_10collective13CollectiveMmaINS1_34MainloopSm90TmaGmmaWarpSpecializedILi16ENS5_IJNS4_1CILi2EEENSA_ILi1EEESC_EEENS1_35KernelTmaWarpSpecializedCooperativeEEENS5_IJNSA_ILi192EEENSA_ILi256EEENSA_ILi16EEEEEENS_10bfloat16_tENS5_IJlSC_lEEESK_SL_NS4_8TiledMMAINS4_8MMA_AtomIJNS4_4SM904GMMA28MMA_64x256x16_F32BF16BF16_SSILNSP_5MajorE0ELSR_0ELNSP_7ScaleInE1ELSS_1EEEEEENS4_6LayoutISD_NS5_IJSC_NSA_ILi0EEESW_EEEEENS5_IJNS4_10UnderscoreESZ_SZ_EEEEENS4_13SM90_TMA_LOADENS4_14ComposedLayoutINS4_7SwizzleILi1ELi4ELi3EEENS4_18smem_ptr_flag_bitsILi16EEENSV_INS5_IJNSA_ILi8EEESI_EEENS5_IJSI_SC_EEEEEEEvNS4_8identityENS4_23SM90_TMA_LOAD_MULTICASTES1C_vS1D_EENS_8epilogue10collective6detail29Sm90TmaWarpSpecializedAdapterINS1H_15DefaultEpilogueISK_SL_SL_NS1G_6thread17LinearCombinationISK_Li1EffLNS1L_9ScaleType4KindE0ELNS_15FloatRoundStyleE2ESK_EENS1_15EpilogueDefaultEEEEEvvEEEEvNT_6ParamsE:
        .type           _ZN7cutlass13device_kernelINS_4gemm6kernel13GemmUniversalIN4cute5tupleIJiiiiEEENS1_10collective13CollectiveMmaINS1_34MainloopSm90TmaGmmaWarpSpecializedILi16ENS5_IJNS4_1CILi2EEENSA_ILi1EEESC_EEENS1_35KernelTmaWarpSpecializedCooperativeEEENS5_IJNSA_ILi192EEENSA_ILi256EEENSA_ILi16EEEEEENS_10bfloat16_tENS5_IJlSC_lEEESK_SL_NS4_8TiledMMAINS4_8MMA_AtomIJNS4_4SM904GMMA28MMA_64x256x16_F32BF16BF16_SSILNSP_5MajorE0ELSR_0ELNSP_7ScaleInE1ELSS_1EEEEEENS4_6LayoutISD_NS5_IJSC_NSA_ILi0EEESW_EEEEENS5_IJNS4_10UnderscoreESZ_SZ_EEEEENS4_13SM90_TMA_LOADENS4_14ComposedLayoutINS4_7SwizzleILi1ELi4ELi3EEENS4_18smem_ptr_flag_bitsILi16EEENSV_INS5_IJNSA_ILi8EEESI_EEENS5_IJSI_SC_EEEEEEEvNS4_8identityENS4_23SM90_TMA_LOAD_MULTICASTES1C_vS1D_EENS_8epilogue10collective6detail29Sm90TmaWarpSpecializedAdapterINS1H_15DefaultEpilogueISK_SL_SL_NS1G_6thread17LinearCombinationISK_Li1EffLNS1L_9ScaleType4KindE0ELNS_15FloatRoundStyleE2ESK_EENS1_15EpilogueDefaultEEEEEvvEEEEvNT_6ParamsE,@function
        .size           _ZN7cutlass13device_kernelINS_4gemm6kernel13GemmUniversalIN4cute5tupleIJiiiiEEENS1_10collective13CollectiveMmaINS1_34MainloopSm90TmaGmmaWarpSpecializedILi16ENS5_IJNS4_1CILi2EEENSA_ILi1EEESC_EEENS1_35KernelTmaWarpSpecializedCooperativeEEENS5_IJNSA_ILi192EEENSA_ILi256EEENSA_ILi16EEEEEENS_10bfloat16_tENS5_IJlSC_lEEESK_SL_NS4_8TiledMMAINS4_8MMA_AtomIJNS4_4SM904GMMA28MMA_64x256x16_F32BF16BF16_SSILNSP_5MajorE0ELSR_0ELNSP_7ScaleInE1ELSS_1EEEEEENS4_6LayoutISD_NS5_IJSC_NSA_ILi0EEESW_EEEEENS5_IJNS4_10UnderscoreESZ_SZ_EEEEENS4_13SM90_TMA_LOADENS4_14ComposedLayoutINS4_7SwizzleILi1ELi4ELi3EEENS4_18smem_ptr_flag_bitsILi16EEENSV_INS5_IJNSA_ILi8EEESI_EEENS5_IJSI_SC_EEEEEEEvNS4_8identityENS4_23SM90_TMA_LOAD_MULTICASTES1C_vS1D_EENS_8epilogue10collective6detail29Sm90TmaWarpSpecializedAdapterINS1H_15DefaultEpilogueISK_SL_SL_NS1G_6thread17LinearCombinationISK_Li1EffLNS1L_9ScaleType4KindE0ELNS_15FloatRoundStyleE2ESK_EENS1_15EpilogueDefaultEEEEEvvEEEEvNT_6ParamsE,(.L_x_604 - _ZN7cutlass13device_kernelINS_4gemm6kernel13GemmUniversalIN4cute5tupleIJiiiiEEENS1_10collective13CollectiveMmaINS1_34MainloopSm90TmaGmmaWarpSpecializedILi16ENS5_IJNS4_1CILi2EEENSA_ILi1EEESC_EEENS1_35KernelTmaWarpSpecializedCooperativeEEENS5_IJNSA_ILi192EEENSA_ILi256EEENSA_ILi16EEEEEENS_10bfloat16_tENS5_IJlSC_lEEESK_SL_NS4_8TiledMMAINS4_8MMA_AtomIJNS4_4SM904GMMA28MMA_64x256x16_F32BF16BF16_SSILNSP_5MajorE0ELSR_0ELNSP_7ScaleInE1ELSS_1EEEEEENS4_6LayoutISD_NS5_IJSC_NSA_ILi0EEESW_EEEEENS5_IJNS4_10UnderscoreESZ_SZ_EEEEENS4_13SM90_TMA_LOADENS4_14ComposedLayoutINS4_7SwizzleILi1ELi4ELi3EEENS4_18smem_ptr_flag_bitsILi16EEENSV_INS5_IJNSA_ILi8EEESI_EEENS5_IJSI_SC_EEEEEEEvNS4_8identityENS4_23SM90_TMA_LOAD_MULTICASTES1C_vS1D_EENS_8epilogue10collective6detail29Sm90TmaWarpSpecializedAdapterINS1H_15DefaultEpilogueISK_SL_SL_NS1G_6thread17LinearCombinationISK_Li1EffLNS1L_9ScaleType4KindE0ELNS_15FloatRoundStyleE2ESK_EENS1_15EpilogueDefaultEEEEEvvEEEEvNT_6ParamsE)
        .other          _ZN7cutlass13device_kernelINS_4gemm6kernel13GemmUniversalIN4cute5tupleIJiiiiEEENS1_10collective13CollectiveMmaINS1_34MainloopSm90TmaGmmaWarpSpecializedILi16ENS5_IJNS4_1CILi2EEENSA_ILi1EEESC_EEENS1_35KernelTmaWarpSpecializedCooperativeEEENS5_IJNSA_ILi192EEENSA_ILi256EEENSA_ILi16EEEEEENS_10bfloat16_tENS5_IJlSC_lEEESK_SL_NS4_8TiledMMAINS4_8MMA_AtomIJNS4_4SM904GMMA28MMA_64x256x16_F32BF16BF16_SSILNSP_5MajorE0ELSR_0ELNSP_7ScaleInE1ELSS_1EEEEEENS4_6LayoutISD_NS5_IJSC_NSA_ILi0EEESW_EEEEENS5_IJNS4_10UnderscoreESZ_SZ_EEEEENS4_13SM90_TMA_LOADENS4_14ComposedLayoutINS4_7SwizzleILi1ELi4ELi3EEENS4_18smem_ptr_flag_bitsILi16EEENSV_INS5_IJNSA_ILi8EEESI_EEENS5_IJSI_SC_EEEEEEEvNS4_8identityENS4_23SM90_TMA_LOAD_MULTICASTES1C_vS1D_EENS_8epilogue10collective6detail29Sm90TmaWarpSpecializedAdapterINS1H_15DefaultEpilogueISK_SL_SL_NS1G_6thread17LinearCombinationISK_Li1EffLNS1L_9ScaleType4KindE0ELNS_15FloatRoundStyleE2ESK_EENS1_15EpilogueDefaultEEEEEvvEEEEvNT_6ParamsE,@"STO_CUDA_ENTRY STV_DEFAULT"
_ZN7cutlass13device_kernelINS_4gemm6kernel13GemmUniversalIN4cute5tupleIJiiiiEEENS1_10collective13CollectiveMmaINS1_34MainloopSm90TmaGmmaWarpSpecializedILi16ENS5_IJNS4_1CILi2EEENSA_ILi1EEESC_EEENS1_35KernelTmaWarpSpecializedCooperativeEEENS5_IJNSA_ILi192EEENSA_ILi256EEENSA_ILi16EEEEEENS_10bfloat16_tENS5_IJlSC_lEEESK_SL_NS4_8TiledMMAINS4_8MMA_AtomIJNS4_4SM904GMMA28MMA_64x256x16_F32BF16BF16_SSILNSP_5MajorE0ELSR_0ELNSP_7ScaleInE1ELSS_1EEEEEENS4_6LayoutISD_NS5_IJSC_NSA_ILi0EEESW_EEEEENS5_IJNS4_10UnderscoreESZ_SZ_EEEEENS4_13SM90_TMA_LOADENS4_14ComposedLayoutINS4_7SwizzleILi1ELi4ELi3EEENS4_18smem_ptr_flag_bitsILi16EEENSV_INS5_IJNSA_ILi8EEESI_EEENS5_IJSI_SC_EEEEEEEvNS4_8identityENS4_23SM90_TMA_LOAD_MULTICASTES1C_vS1D_EENS_8epilogue10collective6detail29Sm90TmaWarpSpecializedAdapterINS1H_15DefaultEpilogueISK_SL_SL_NS1G_6thread17LinearCombinationISK_Li1EffLNS1L_9ScaleType4KindE0ELNS_15FloatRoundStyleE2ESK_EENS1_15EpilogueDefaultEEEEEvvEEEEvNT_6ParamsE:
[----:B------:R-:W0:Y:S02]  /*0000*/  LDC R1, c[0x0][0x28] ;  /* 0x00000a00ff017b82 */ /* 0x000e240000000800 */
[----:B0-----:R-:W-:Y:S01]  /*0010*/  VIADD R1, R1, 0xfffffd20 ;  /* 0xfffffd2001017836 */ /* 0x001fe20000000000 */
[----:B------:R-:W0:Y:S01]  /*0020*/  S2R R4, SR_TID.X ;  /* 0x0000000000047919 */ /* 0x000e220000002100 */
[----:B------:R-:W-:Y:S01]  /*0030*/  ELECT P0, URZ, PT ;  /* 0x00000000003f782f */ /* 0x000fe20003800000 */
[----:B------:R-:W-:Y:S01]  /*0040*/  BSSY B0, `(.L_x_0) ;  /* 0x0000015000007945 */ /* 0x000fe20003800000 */
[--C-:B0-----:R-:W-:Y:S02]  /*0050*/  SHF.R.U32.HI R0, RZ, 0x5, R4.reuse ;  /* 0x00000005ff007819 */ /* 0x101fe40000011604 */
[----:B------:R-:W-:-:S03]  /*0060*/  SHF.R.U32.HI R2, RZ, 0x7, R4 ;  /* 0x00000007ff027819 */ /* 0x000fc60000011604 */
[----:B------:R-:W0:Y:S04]  /*0070*/  SHFL.IDX PT, R3, R0, RZ, 0x1f ;  /* 0x00001fff00037589 */ /* 0x000e2800000e0000 */
[----:B------:R-:W1:Y:S01]  /*0080*/  SHFL.IDX PT, R2, R2, RZ, 0x1f ;  /* 0x00001fff02027589 */ /* 0x000e6200000e0000 */
[----:B0-----:R-:W-:Y:S02]  /*0090*/  R2UR UR4, R3 ;  /* 0x00000000030472ca */ /* 0x001fe400000e0000 */
[----:B-1----:R-:W-:-:S11]  /*00a0*/  R2UR UR6, R2 ;  /* 0x00000000020672ca */ /* 0x002fd600000e0000 */
[----:B------:R-:W-:Y:S02]  /*00b0*/  USHF.R.S32.HI UR5, URZ, 0x1f, UR4 ;  /* 0x0000001f3f057899 */ /* 0x000fe40008011404 */
[----:B------:R-:W-:Y:S02]  /*00c0*/  ISETP.NE.OR P0, PT, RZ, UR4, !P0 ;  /* 0x00000004ff007c0c */ /* 0x000fe4000c705670 */
[----:B------:R-:W-:-:S04]  /*00d0*/  ULEA.HI UR5, UR5, UR4, URZ, 0x2 ;  /* 0x0000000405057291 */ /* 0x000fc8000f8f103f */
[----:B------:R-:W-:-:S04]  /*00e0*/  ULOP3.LUT UR5, UR5, 0xfffffffc, URZ, 0xc0, !UPT ;  /* 0xfffffffc05057892 */ /* 0x000fc8000f8ec03f */
[----:B------:R-:W-:-:S03]  /*00f0*/  UIADD3 UR8, UR4, -UR5, URZ ;  /* 0x8000000504087290 */ /* 0x000fc6000fffe03f */
[----:B------:R-:W-:Y:S09]  /*0100*/  @P0 BRA `(.L_x_1) ;  /* 0x0000000000200947 */ /* 0x000ff20003800000 */
[----:B------:R-:W-:Y:S02]  /*0110*/  ULDC.64 UR4, c[0x0][0x198] ;  /* 0x0000660000047ab9 */ /* 0x000fe40000000a00 */
[----:B------:R-:W-:Y:S02]  /*0120*/  UIADD3 UR10, UP0, UR4, 0xf0, URZ ;  /* 0x000000f0040a7890 */ /* 0x000fe4000ff1e03f */
[----:B------:R-:W-:Y:S02]  /*0130*/  UIADD3 UR4, UP1, UR4, 0x1f0, URZ ;  /* 0x000001f004047890 */ /* 0x000fe4000ff3e03f */
[----:B------:R-:W-:Y:S02]  /*0140*/  UIADD3.X UR11, URZ, UR5, URZ, UP0, !UPT ;  /* 0x000000053f0b7290 */ /* 0x000fe400087fe43f */
[----:B------:R-:W-:-:S07]  /*0150*/  UIADD3.X UR5, URZ, UR5, URZ, UP1, !UPT ;  /* 0x000000053f057290 */ /* 0x000fce0008ffe43f */
[----:B------:R0:W-:Y:S02]  /*0160*/  UTMACCTL.PF [UR10] ;  /* 0x000000000a0079b9 */ /* 0x0001e40008040000 */
[----:B------:R0:W-:Y:S02]  /*0170*/  UTMACCTL.PF [UR4] ;  /* 0x00000000040079b9 */ /* 0x0001e40008040000 */
[----:B0-----:R-:W-:Y:S01]  /*0180*/  NOP ;  /* 0x0000000000007918 */ /* 0x001fe20000000000 */
.L_x_1:
[----:B------:R-:W-:Y:S05]  /*0190*/  BSYNC B0 ;  /* 0x0000000000007941 */ /* 0x000fea0003800000 */
.L_x_0:
[----:B------:R-:W0:Y:S01]  /*01a0*/  SHFL.IDX PT, R3, R0, RZ, 0x1f ;  /* 0x00001fff00037589 */ /* 0x000e2200000e0000 */
[----:B------:R-:W-:Y:S01]  /*01b0*/  UISETP.NE.AND UP0, UPT, UR8, 0x3, UPT ;  /* 0x000000030800788c */ /* 0x000fe2000bf05270 */
[----:B------:R-:W-:Y:S01]  /*01c0*/  ISETP.NE.AND P1, PT, RZ, UR6, PT ;  /* 0x00000006ff007c0c */ /* 0x000fe2000bf25270 */
[----:B------:R-:W-:Y:S02]  /*01d0*/  UIADD3 UR10, UR6, -0x1, URZ ;  /* 0xffffffff060a7890 */ /* 0x000fe4000fffe03f */
[----:B------:R-:W-:Y:S02]  /*01e0*/  UISETP.EQ.OR UP0, UPT, UR8, URZ, !UP0 ;  /* 0x0000003f0800728c */ /* 0x000fe4000c702670 */
[----:B------:R-:W-:Y:S02]  /*01f0*/  UISETP.GE.U32.AND UP1, UPT, UR10, 0x2, UPT ;  /* 0x000000020a00788c */ /* 0x000fe4000bf26070 */
[----:B------:R-:W-:-:S04]  /*0200*/  UISETP.EQ.AND UP0, UPT, UR6, URZ, UP0 ;  /* 0x0000003f0600728c */ /* 0x000fc80008702270 */
[----:B------:R-:W-:-:S04]  /*0210*/  USEL UR40, URZ, 0x1, !UP0 ;  /* 0x000000013f287887 */ /* 0x000fc8000c000000 */
[----:B------:R-:W-:Y:S01]  /*0220*/  USEL UR40, UR40, 0x2, UP1 ;  /* 0x0000000228287887 */ /* 0x000fe20008800000 */
[----:B0-----:R-:W-:-:S13]  /*0230*/  ISETP.NE.AND P0, PT, R3, RZ, PT ;  /* 0x000000ff0300720c */ /* 0x001fda0003f05270 */
[----:B------:R-:W-:Y:S05]  /*0240*/  @P0 BRA `(.L_x_2) ;  /* 0x0000000000c40947 */ /* 0x000fea0003800000 */
[----:B------:R-:W-:Y:S01]  /*0250*/  ELECT P0, URZ, PT ;  /* 0x00000000003f782f */ /* 0x000fe20003800000 */
[----:B------:R-:W-:-:S12]  /*0260*/  BSSY B0, `(.L_x_2) ;  /* 0x000002f000007945 */ /* 0x000fd80003800000 */
[----:B------:R-:W-:Y:S05]  /*0270*/  @!P0 BRA `(.L_x_3) ;  /* 0x0000000000b48947 */ /* 0x000fea0003800000 */
[----:B------:R-:W0:Y:S01]  /*0280*/  S2UR UR9, SR_CgaCtaId ;  /* 0x00000000000979c3 */ /* 0x000e220000008800 */
[----:B------:R-:W-:Y:S01]  /*0290*/  UMOV UR4, 0x400 ;  /* 0x0000040000047882 */ /* 0x000fe20000000000 */
[----:B------:R-:W-:Y:S01]  /*02a0*/  UMOV UR5, 0x1 ;  /* 0x0000000100057882 */ /* 0x000fe20000000000 */
[----:B------:R-:W-:Y:S02]  /*02b0*/  UMOV UR6, 0x4 ;  /* 0x0000000400067882 */ /* 0x000fe40000000000 */
[----:B------:R-:W-:-:S04]  /*02c0*/  UIADD3 UR6, -UR6, 0x100000, URZ ;  /* 0x0010000006067890 */ /* 0x000fc8000fffe13f */
[----:B------:R-:W-:Y:S02]  /*02d0*/  USHF.L.U32 UR7, UR6, 0xb, URZ ;  /* 0x0000000b06077899 */ /* 0x000fe4000800063f */
[----:B------:R-:W-:Y:S02]  /*02e0*/  USHF.L.U32 UR6, UR6, 0x1, URZ ;  /* 0x0000000106067899 */ /* 0x000fe4000800063f */
[----:B0-----:R-:W-:Y:S02]  /*02f0*/  ULEA UR9, UR9, UR4, 0x18 ;  /* 0x0000000409097291 */ /* 0x001fe4000f8ec03f */
[----:B------:R-:W-:-:S04]  /*0300*/  UIADD3 UR4, -UR5, 0x100000, URZ ;  /* 0x0010000005047890 */ /* 0x000fc8000fffe13f */
[----:B------:R-:W-:Y:S02]  /*0310*/  USHF.L.U32 UR5, UR4, 0xb, URZ ;  /* 0x0000000b04057899 */ /* 0x000fe4000800063f */
[----:B------:R-:W-:Y:S01]  /*0320*/  USHF.L.U32 UR4, UR4, 0x1, URZ ;  /* 0x0000000104047899 */ /* 0x000fe2000800063f */
[----:B------:R-:W0:Y:S11]  /*0330*/  FENCE.VIEW.ASYNC.S ;  /* 0x00000000000073c6 */ /* 0x000e360000000000 */
[----:B0-----:R0:W1:Y:S01]  /*0340*/  SYNCS.EXCH.64 URZ, [UR9], UR4 ;  /* 0x00000004093f75b2 */ /* 0x0010620008000100 */
[----:B------:R0:W2:Y:S01]  /*0350*/  SYNCS.EXCH.64 URZ, [UR9+0x80], UR6 ;  /* 0x00008006093f75b2 */ /* 0x0000a20008000100 */
[----:B------:R0:W3:Y:S01]  /*0360*/  SYNCS.EXCH.64 URZ, [UR9+0x8], UR4 ;  /* 0x00000804093f75b2 */ /* 0x0000e20008000100 */
[----:B------:R0:W4:Y:S01]  /*0370*/  SYNCS.EXCH.64 URZ, [UR9+0x88], UR6 ;  /* 0x00008806093f75b2 */ /* 0x0001220008000100 */
[----:B------:R0:W0:Y:S01]  /*0380*/  SYNCS.EXCH.64 URZ, [UR9+0x10], UR4 ;  /* 0x00001004093f75b2 */ /* 0x0000220008000100 */
        /* <DEDUP_REMOVED lines=27> */
[----:B-1234-:R-:W-:Y:S01]  /*0540*/  NOP ;  /* 0x0000000000007918 */ /* 0x01efe20000000000 */
.L_x_3:
[----:B0-----:R-:W-:Y:S05]  /*0550*/  BSYNC B0 ;  /* 0x0000000000007941 */ /* 0x001fea0003800000 */
.L_x_2:
[----:B------:R-:W-:Y:S01]  /*0560*/  SHF.R.S32.HI R2, RZ, 0x1f, R4 ;  /* 0x0000001fff027819 */ /* 0x000fe20000011404 */
[----:B------:R-:W0:Y:S01]  /*0570*/  SHFL.IDX PT, R0, R0, RZ, 0x1f ;  /* 0x00001fff00007589 */ /* 0x000e2200000e0000 */
[----:B------:R-:W1:Y:S01]  /*0580*/  S2UR UR9, SR_CTAID.X ;  /* 0x00000000000979c3 */ /* 0x000e620000002500 */
[----:B------:R-:W-:Y:S02]  /*0590*/  ELECT P0, URZ, PT ;  /* 0x00000000003f782f */ /* 0x000fe40003800000 */
[----:B------:R-:W-:Y:S01]  /*05a0*/  LEA.HI R2, R2, R4, RZ, 0x7 ;  /* 0x0000000402027211 */ /* 0x000fe200078f38ff */
[----:B------:R-:W-:Y:S01]  /*05b0*/  ULDC UR4, c[0x0][0x150] ;  /* 0x0000540000047ab9 */ /* 0x000fe20000000800 */
[----:B------:R-:W-:Y:S01]  /*05c0*/  SHF.R.S32.HI R6, RZ, 0x1f, R3 ;  /* 0x0000001fff067819 */ /* 0x000fe20000011403 */
[----:B------:R-:W-:Y:S01]  /*05d0*/  NOP ;  /* 0x0000000000007918 */ /* 0x000fe20000000000 */
[----:B------:R-:W-:Y:S01]  /*05e0*/  LOP3.LUT R2, R2, 0xffffff80, RZ, 0xc0, !PT ;  /* 0xffffff8002027812 */ /* 0x000fe200078ec0ff */
[----:B------:R-:W-:Y:S01]  /*05f0*/  NOP ;  /* 0x0000000000007918 */ /* 0x000fe20000000000 */
[----:B------:R-:W-:Y:S01]  /*0600*/  LEA.HI R6, R6, R3, RZ, 0x2 ;  /* 0x0000000306067211 */ /* 0x000fe200078f10ff */
[----:B------:R-:W2:Y:S01]  /*0610*/  LDC R8, c[0x0][0x144] ;  /* 0x00005100ff087b82 */ /* 0x000ea20000000800 */
[----:B------:R-:W-:-:S02]  /*0620*/  IMAD.MOV.U32 R17, RZ, RZ, 0x1 ;  /* 0x00000001ff117424 */ /* 0x000fc400078e00ff */
[----:B------:R-:W-:Y:S01]  /*0630*/  IMAD.IADD R4, R4, 0x1, -R2 ;  /* 0x0000000104047824 */ /* 0x000fe200078e0a02 */
[----:B------:R-:W-:Y:S01]  /*0640*/  LOP3.LUT R6, R6, 0x3ffffffc, RZ, 0xc0, !PT ;  /* 0x3ffffffc06067812 */ /* 0x000fe200078ec0ff */
[----:B------:R-:W3:Y:S03]  /*0650*/  S2R R2, SR_CTAID.Y ;  /* 0x0000000000027919 */ /* 0x000ee60000002600 */
[----:B------:R-:W-:Y:S01]  /*0660*/  SHF.R.S32.HI R5, RZ, 0x1f, R4 ;  /* 0x0000001fff057819 */ /* 0x000fe20000011404 */
[----:B------:R-:W-:Y:S01]  /*0670*/  IMAD.IADD R6, R3, 0x1, -R6 ;  /* 0x0000000103067824 */ /* 0x000fe200078e0a06 */
[----:B------:R-:W4:Y:S02]  /*0680*/  LDC R11, c[0x0][0x148] ;  /* 0x00005200ff0b7b82 */ /* 0x000f240000000800 */
[----:B------:R-:W-:Y:S02]  /*0690*/  LEA.HI R5, R5, R4, RZ, 0x3 ;  /* 0x0000000405057211 */ /* 0x000fe400078f18ff */
[----:B0-----:R-:W-:-:S02]  /*06a0*/  ISETP.NE.OR P0, PT, R0, RZ, !P0 ;  /* 0x000000ff0000720c */ /* 0x001fc40004705670 */
[--C-:B------:R-:W-:Y:S02]  /*06b0*/  SHF.R.S32.HI R0, RZ, 0x3, R5.reuse ;  /* 0x00000003ff007819 */ /* 0x100fe40000011405 */
[----:B------:R-:W-:Y:S02]  /*06c0*/  SHF.R.S32.HI R5, RZ, 0x1f, R5 ;  /* 0x0000001fff057819 */ /* 0x000fe40000011405 */
[----:B-1----:R-:W-:Y:S02]  /*06d0*/  I2FP.F32.U32 R7, UR9 ;  /* 0x0000000900077c45 */ /* 0x002fe40008201000 */
[----:B------:R-:W-:-:S03]  /*06e0*/  LEA.HI R5, R5, R0, RZ, 0x2 ;  /* 0x0000000005057211 */ /* 0x000fc600078f10ff */
[----:B------:R-:W-:Y:S01]  /*06f0*/  FMUL R7, R7, UR4 ;  /* 0x0000000407077c20 */ /* 0x000fe20008400000 */
[----:B------:R-:W-:Y:S01]  /*0700*/  LOP3.LUT R5, R5, 0xfffffffc, RZ, 0xc0, !PT ;  /* 0xfffffffc05057812 */ /* 0x000fe200078ec0ff */
[----:B------:R-:W-:Y:S01]  /*0710*/  VOTEU.ALL UP0, P0 ;  /* 0x00000000003f7886 */ /* 0x000fe20000000000 */
[----:B------:R-:W-:Y:S01]  /*0720*/  ULDC UR4, c[0x0][0x154] ;  /* 0x0000550000047ab9 */ /* 0x000fe20000000800 */
[----:B------:R-:W-:Y:S02]  /*0730*/  VOTEU.ALL UP1, P0 ;  /* 0x00000000003f7886 */ /* 0x000fe40000020000 */
[----:B------:R-:W0:Y:S01]  /*0740*/  F2I.U32.TRUNC.NTZ R7, R7 ;  /* 0x0000000700077305 */ /* 0x000e22000020f000 */
[----:B------:R-:W-:Y:S01]  /*0750*/  IMAD.IADD R5, R0, 0x1, -R5 ;  /* 0x0000000100057824 */ /* 0x000fe200078e0a05 */
[----:B------:R-:W1:Y:S01]  /*0760*/  @!UP0 S2UR UR7, SR_CgaCtaId ;  /* 0x00000000000789c3 */ /* 0x000e620000008800 */
[----:B------:R-:W-:Y:S02]  /*0770*/  @!UP0 UMOV UR6, 0x400 ;  /* 0x0000040000068882 */ /* 0x000fe40000000000 */
[----:B------:R-:W-:Y:S01]  /*0780*/  IMAD R5, R6, 0x4, R5 ;  /* 0x0000000406057824 */ /* 0x000fe200078e0205 */
[----:B---3--:R-:W-:-:S03]  /*0790*/  I2FP.F32.U32 R9, R2 ;  /* 0x0000000200097245 */ /* 0x008fc60000201000 */
[C---:B------:R-:W-:Y:S01]  /*07a0*/  IMAD.SHL.U32 R154, R5.reuse, 0x4, RZ ;  /* 0x00000004059a7824 */ /* 0x040fe200078e00ff */
[----:B------:R-:W-:Y:S01]  /*07b0*/  LEA.HI R0, R5, R5, RZ, 0x1 ;  /* 0x0000000505007211 */ /* 0x000fe200078f08ff */
[----:B------:R-:W-:Y:S01]  /*07c0*/  FMUL R9, R9, UR4 ;  /* 0x0000000409097c20 */ /* 0x000fe20008400000 */
[----:B------:R-:W-:Y:S02]  /*07d0*/  UMOV UR4, 0x20 ;  /* 0x0000002000047882 */ /* 0x000fe40000000000 */
[----:B------:R-:W-:Y:S01]  /*07e0*/  LOP3.LUT R6, R0, 0xfffffffe, RZ, 0xc0, !PT ;  /* 0xfffffffe00067812 */ /* 0x000fe200078ec0ff */
[----:B0-----:R-:W-:Y:S01]  /*07f0*/  IMAD.MOV R13, RZ, RZ, -R7 ;  /* 0x000000ffff0d7224 */ /* 0x001fe200078e0a07 */
[----:B------:R-:W-:Y:S01]  /*0800*/  LOP3.LUT R154, R5, 0xc, R154, 0x78, !PT ;  /* 0x0000000c059a7812 */ /* 0x000fe200078e789a */
[----:B------:R-:W0:Y:S01]  /*0810*/  F2I.U32.TRUNC.NTZ R9, R9 ;  /* 0x0000000900097305 */ /* 0x000e22000020f000 */
[----:B------:R-:W-:-:S04]  /*0820*/  @!UP0 UIADD3 UR4, -UR4, 0x100000, URZ ;  /* 0x0010000004048890 */ /* 0x000fc8000fffe13f */
[----:B------:R-:W-:Y:S02]  /*0830*/  @!UP0 USHF.L.U32 UR5, UR4, 0xb, URZ ;  /* 0x0000000b04058899 */ /* 0x000fe4000800063f */
[----:B------:R-:W-:Y:S01]  /*0840*/  @!UP0 USHF.L.U32 UR4, UR4, 0x1, URZ ;  /* 0x0000000104048899 */ /* 0x000fe2000800063f */
[----:B--2---:R-:W-:Y:S02]  /*0850*/  IMAD R0, R8, R13, UR9 ;  /* 0x0000000908007e24 */ /* 0x004fe4000f8e020d */
[----:B------:R-:W-:-:S05]  /*0860*/  IMAD.IADD R7, R5, 0x1, -R6 ;  /* 0x0000000105077824 */ /* 0x000fca00078e0a06 */
[----:B------:R-:W-:Y:S01]  /*0870*/  ISETP.NE.AND P2, PT, R7, R0, PT ;  /* 0x000000000700720c */ /* 0x000fe20003f45270 */
[----:B-1----:R-:W-:Y:S01]  /*0880*/  @!UP0 ULEA UR6, UR7, UR6, 0x18 ;  /* 0x0000000607068291 */ /* 0x002fe2000f8ec03f */
[----:B------:R-:W1:Y:S01]  /*0890*/  LDC R7, c[0x0][0x140] ;  /* 0x00005000ff077b82 */ /* 0x000e620000000800 */
[----:B------:R-:W-:Y:S01]  /*08a0*/  VOTEU.ALL UP0, P0 ;  /* 0x00000000003f7886 */ /* 0x000fe20000000000 */
[----:B------:R-:W-:Y:S01]  /*08b0*/  LOP3.LUT P0, RZ, R4, 0x7, RZ, 0xc0, !PT ;  /* 0x0000000704ff7812 */ /* 0x000fe2000780c0ff */
[----:B0-----:R-:W-:-:S03]  /*08c0*/  IMAD.MOV R12, RZ, RZ, -R9 ;  /* 0x000000ffff0c7224 */ /* 0x001fc600078e0a09 */
[----:B------:R-:W-:Y:S01]  /*08d0*/  ISETP.LT.U32.AND P0, PT, R154, 0x2, !P0 ;  /* 0x000000029a00780c */ /* 0x000fe20004701070 */
[----:B----4-:R-:W-:-:S03]  /*08e0*/  IMAD R6, R11, R12, R2 ;  /* 0x0000000c0b067224 */ /* 0x010fc600078e0202 */
[----:B------:R-:W-:Y:S01]  /*08f0*/  SEL R4, RZ, 0x1, !P0 ;  /* 0x00000001ff047807 */ /* 0x000fe20004000000 */
[----:B------:R-:W0:Y:S02]  /*0900*/  FENCE.VIEW.ASYNC.S ;  /* 0x00000000000073c6 */ /* 0x000e240000000000 */
[----:B0-----:R0:W2:Y:S01]  /*0910*/  @!UP0 SYNCS.EXCH.64 URZ, [UR6+0x110], UR4 ;  /* 0x00011004063f85b2 */ /* 0x0010a20008000100 */
[----:B------:R-:W-:-:S04]  /*0920*/  @P2 LEA.HI R5, R154, R154, RZ, 0x1 ;  /* 0x0000009a9a052211 */ /* 0x000fc800078f08ff */
[----:B------:R-:W-:-:S04]  /*0930*/  @P2 SHF.R.S32.HI R5, RZ, 0x1, R5 ;  /* 0x00000001ff052819 */ /* 0x000fc80000011405 */
[----:B------:R-:W-:Y:S02]  /*0940*/  @P2 ISETP.NE.AND P3, PT, R5, R6, PT ;  /* 0x000000060500220c */ /* 0x000fe40003f65270 */
[----:B-1----:R-:W-:Y:S02]  /*0950*/  ISETP.EQ.U32.AND P4, PT, R7, 0x1, PT ;  /* 0x000000010700780c */ /* 0x002fe40003f82070 */
[----:B------:R-:W-:Y:S01]  /*0960*/  @P2 SEL R17, RZ, 0x1, P3 ;  /* 0x00000001ff112807 */ /* 0x000fe20001800000 */
[----:B------:R0:W1:Y:S01]  /*0970*/  @!UP1 SYNCS.EXCH.64 URZ, [UR6+0x118], UR4 ;  /* 0x00011804063f95b2 */ /* 0x0000620008000100 */
[----:B------:R-:W-:Y:S02]  /*0980*/  NOP ;  /* 0x0000000000007918 */ /* 0x000fe40000000000 */
[----:B------:R-:W-:-:S07]  /*0990*/  LOP3.LUT R17, R17, R4, RZ, 0xc0, !PT ;  /* 0x0000000411117212 */ /* 0x000fce00078ec0ff */
[----:B0-2---:R-:W-:Y:S05]  /*09a0*/  @!P4 BRA `(.L_x_4) ;  /* 0x000000000008c947 */ /* 0x005fea0003800000 */
[----:B-1----:R-:W-:Y:S01]  /*09b0*/  UCGABAR_ARV ;  /* 0x00000000000079c7 */ /* 0x002fe20008000000 */
[----:B------:R-:W-:Y:S05]  /*09c0*/  BRA `(.L_x_5) ;  /* 0x0000000000047947 */ /* 0x000fea0003800000 */
.L_x_4:
[----:B-1----:R-:W-:Y:S01]  /*09d0*/  NOP ;  /* 0x0000000000007918 */ /* 0x002fe20000000000 */
.L_x_5:
[----:B------:R-:W0:Y:S01]  /*09e0*/  LDC R4, c[0x0][0x65c] ;  /* 0x00019700ff047b82 */ /* 0x000e220000000800 */
[----:B------:R-:W-:Y:S01]  /*09f0*/  IMAD.MOV.U32 R5, RZ, RZ, RZ ;  /* 0x000000ffff057224 */ /* 0x000fe200078e00ff */
[----:B0-----:R-:W-:Y:S01]  /*0a00*/  ISETP.NE.AND P2, PT, R4, 0x1, PT ;  /* 0x000000010400780c */ /* 0x001fe20003f45270 */
[----:B------:R-:W-:-:S12]  /*0a10*/  IMAD.U32 R4, RZ, RZ, UR9 ;  /* 0x00000009ff047e24 */ /* 0x000fd8000f8e00ff */
[----:B------:R-:W0:Y:S01]  /*0a20*/  @P2 LDC R7, c[0x0][0x10] ;  /* 0x00000400ff072b82 */ /* 0x000e220000000800 */
[----:B------:R-:W-:Y:S02]  /*0a30*/  @P2 IMAD.MOV.U32 R3, RZ, RZ, RZ ;  /* 0x000000ffff032224 */ /* 0x000fe400078e00ff */
[----:B------:R-:W-:-:S05]  /*0a40*/  @P2 IMAD.MOV.U32 R13, RZ, RZ, RZ ;  /* 0x000000ffff0d2224 */ /* 0x000fca00078e00ff */
[----:B------:R-:W1:Y:S01]  /*0a50*/  @!P2 LDC R9, c[0x0][0xc] ;  /* 0x00000300ff09ab82 */ /* 0x000e620000000800 */
[----:B0-----:R-:W-:-:S04]  /*0a60*/  @P2 IMAD.WIDE.U32 R6, R7, UR9, R2 ;  /* 0x0000000907062c25 */ /* 0x001fc8000f8e0002 */
[----:B------:R-:W-:Y:S02]  /*0a70*/  @P2 IMAD.MOV.U32 R23, RZ, RZ, R6 ;  /* 0x000000ffff172224 */ /* 0x000fe400078e0006 */
[----:B------:R-:W-:Y:S02]  /*0a80*/  @P2 IMAD.IADD R24, R7, 0x1, R13 ;  /* 0x0000000107182824 */ /* 0x000fe400078e020d */
[----:B-1----:R-:W-:-:S04]  /*0a90*/  @!P2 IMAD.WIDE.U32 R4, R2, R9, R4 ;  /* 0x000000090204a225 */ /* 0x002fc800078e0004 */
[----:B------:R-:W-:Y:S02]  /*0aa0*/  @!P2 IMAD.MOV.U32 R23, RZ, RZ, R4 ;  /* 0x000000ffff17a224 */ /* 0x000fe400078e0004 */
[----:B------:R-:W-:-:S03]  /*0ab0*/  @!P2 IMAD.MOV.U32 R24, RZ, RZ, R5 ;  /* 0x000000ffff18a224 */ /* 0x000fc600078e0005 */
[----:B------:R0:W-:Y:S04]  /*0ac0*/  STL [R1+0x204], R23 ;  /* 0x0002041701007387 */ /* 0x0001e80000100800 */
[----:B------:R0:W-:Y:S01]  /*0ad0*/  STL [R1+0x200], R24 ;  /* 0x0002001801007387 */ /* 0x0001e20000100800 */
[----:B------:R-:W-:Y:S05]  /*0ae0*/  @!P4 BRA `(.L_x_6) ;  /* 0x00000000000cc947 */ /* 0x000fea0003800000 */
[----:B------:R-:W-:Y:S01]  /*0af0*/  UCGABAR_WAIT ;  /* 0x0000000000007dc7 */ /* 0x000fe20008000000 */
[----:B------:R-:W-:Y:S01]  /*0b00*/  CCTL.IVALL ;  /* 0x00000000ff00798f */ /* 0x000fe20002000000 */
[----:B------:R-:W-:Y:S05]  /*0b10*/  BRA `(.L_x_7) ;  /* 0x0000000000047947 */ /* 0x000fea0003800000 */
.L_x_6:
[----:B------:R-:W-:Y:S06]  /*0b20*/  BAR.SYNC.DEFER_BLOCKING 0x0 ;  /* 0x0000000000007b1d */ /* 0x000fec0000010000 */
.L_x_7:
[----:B------:R-:W-:Y:S05]  /*0b30*/  @!P1 BRA `(.L_x_8) ;  /* 0x0000012c00e89947 */ /* 0x000fea0003800000 */
[----:B------:R-:W-:-:S06]  /*0b40*/  UISETP.GT.U32.AND UP0, UPT, UR10, 0x1, UPT ;  /* 0x000000010a00788c */ /* 0x000fcc000bf04070 */
[----:B------:R-:W-:-:S13]  /*0b50*/  PLOP3.LUT P0, PT, PT, PT, UP0, 0x80, 0x0 ;  /* 0x000000000000781c */ /* 0x000fda0003f0f008 */
[----:B------:R-:W-:Y:S05]  /*0b60*/  @P0 EXIT ;  /* 0x000000000000094d */ /* 0x000fea0003800000 */
[----:B------:R-:W-:Y:S01]  /*0b70*/  ULDC.64 UR4, c[0x0][0x650] ;  /* 0x0001940000047ab9 */ /* 0x000fe20000000a00 */
[----:B------:R-:W-:Y:S01]  /*0b80*/  UMOV UR43, 0xffffffff ;  /* 0xffffffff002b7882 */ /* 0x000fe20000000000 */
[----:B------:R-:W-:Y:S01]  /*0b90*/  ISETP.GE.U32.AND P0, PT, R23, UR4, PT ;  /* 0x0000000417007c0c */ /* 0x000fe2000bf06070 */
[----:B------:R-:W-:Y:S01]  /*0ba0*/  IMAD.MOV.U32 R22, RZ, RZ, -0x1 ;  /* 0xffffffffff167424 */ /* 0x000fe200078e00ff */
[----:B------:R-:W-:Y:S01]  /*0bb0*/  PRMT R6, RZ, 0x7610, R6 ;  /* 0x00007610ff067816 */ /* 0x000fe20000000006 */
[----:B------:R-:W-:Y:S01]  /*0bc0*/  IMAD.MOV.U32 R18, RZ, RZ, -0x1 ;  /* 0xffffffffff127424 */ /* 0x000fe200078e00ff */
[----:B------:R-:W-:-:S13]  /*0bd0*/  ISETP.GE.U32.AND.EX P0, PT, R24, UR5, PT, P0 ;  /* 0x0000000518007c0c */ /* 0x000fda000bf06100 */
[----:B------:R-:W-:Y:S05]  /*0be0*/  @P0 BRA `(.L_x_9) ;  /* 0x0000000400300947 */ /* 0x000fea0003800000 */
[----:B------:R-:W1:Y:S01]  /*0bf0*/  LDC.64 R14, c[0x0][0x628] ;  /* 0x00018a00ff0e7b82 */ /* 0x000e620000000a00 */
[----:B------:R-:W-:Y:S02]  /*0c00*/  IMAD.MOV.U32 R4, RZ, RZ, R23 ;  /* 0x000000ffff047224 */ /* 0x000fe400078e0017 */
[----:B------:R-:W-:-:S05]  /*0c10*/  IMAD.MOV.U32 R5, RZ, RZ, R24 ;  /* 0x000000ffff057224 */ /* 0x000fca00078e0018 */
[----:B------:R-:W2:Y:S08]  /*0c20*/  LDC R10, c[0x0][0x630] ;  /* 0x00018c00ff0a7b82 */ /* 0x000eb00000000800 */
[----:B------:R-:W3:Y:S01]  /*0c30*/  LDC.64 R18, c[0x0][0x620] ;  /* 0x00018800ff127b82 */ /* 0x000ee20000000a00 */
[----:B-1----:R-:W-:-:S04]  /*0c40*/  ISETP.NE.U32.AND P0, PT, R14, RZ, PT ;  /* 0x000000ff0e00720c */ /* 0x002fc80003f05070 */
[----:B------:R-:W-:-:S13]  /*0c50*/  ISETP.NE.AND.EX P0, PT, R15, RZ, PT, P0 ;  /* 0x000000ff0f00720c */ /* 0x000fda0003f05300 */
[----:B--23--:R-:W-:Y:S05]  /*0c60*/  @!P0 BRA `(.L_x_10) ;  /* 0x0000000000288947 */ /* 0x00cfea0003800000 */
[----:B------:R-:W1:Y:S02]  /*0c70*/  LDC R9, c[0x0][0x634] ;  /* 0x00018d00ff097b82 */ /* 0x000e640000000800 */
[----:B-1----:R-:W-:-:S05]  /*0c80*/  IADD3 R9, P0, R23, R9, RZ ;  /* 0x0000000917097210 */ /* 0x002fca0007f1e0ff */
[----:B------:R-:W-:-:S04]  /*0c90*/  IMAD.X R13, RZ, RZ, R24, P0 ;  /* 0x000000ffff0d7224 */ /* 0x000fc800000e0618 */
[----:B------:R-:W-:-:S04]  /*0ca0*/  IMAD.WIDE.U32 R4, R13, R14, RZ ;  /* 0x0000000e0d047225 */ /* 0x000fc800078e00ff */
[----:B------:R-:W-:-:S04]  /*0cb0*/  IMAD.WIDE.U32 R6, P0, R9, R15, R4 ;  /* 0x0000000f09067225 */ /* 0x000fc80007800004 */
[----:B------:R-:W-:-:S04]  /*0cc0*/  IMAD.WIDE.U32 R4, R9, R14, RZ ;  /* 0x0000000e09047225 */ /* 0x000fc800078e00ff */
[----:B------:R-:W-:Y:S01]  /*0cd0*/  IMAD.X R9, RZ, RZ, RZ, P0 ;  /* 0x000000ffff097224 */ /* 0x000fe200000e06ff */
[----:B------:R-:W-:Y:S01]  /*0ce0*/  IADD3 RZ, P0, R5, R6, RZ ;  /* 0x0000000605ff7210 */ /* 0x000fe20007f1e0ff */
[----:B------:R-:W-:-:S04]  /*0cf0*/  IMAD.MOV.U32 R8, RZ, RZ, R7 ;  /* 0x000000ffff087224 */ /* 0x000fc800078e0007 */
[----:B------:R-:W-:-:S08]  /*0d00*/  IMAD.WIDE.U32.X R4, R13, R15, R8, P0 ;  /* 0x0000000f0d047225 */ /* 0x000fd000000e0408 */
.L_x_10:
[----:B------:R-:W1:Y:S01]  /*0d10*/  LDC.64 R20, c[0x0][0x640] ;  /* 0x00019000ff147b82 */ /* 0x000e620000000a00 */
[-C--:B------:R-:W-:Y:S01]  /*0d20*/  SHF.R.U64 R22, R4, R10.reuse, R5 ;  /* 0x0000000a04167219 */ /* 0x080fe20000001205 */
[----:B------:R-:W-:Y:S01]  /*0d30*/  IMAD.MOV.U32 R4, RZ, RZ, R23 ;  /* 0x000000ffff047224 */ /* 0x000fe200078e0017 */
[----:B------:R-:W-:Y:S01]  /*0d40*/  SHF.R.U32.HI R3, RZ, R10, R5 ;  /* 0x0000000aff037219 */ /* 0x000fe20000011605 */
[----:B------:R-:W-:Y:S01]  /*0d50*/  IMAD.MOV.U32 R5, RZ, RZ, R24 ;  /* 0x000000ffff057224 */ /* 0x000fe200078e0018 */
[----:B------:R-:W-:Y:S01]  /*0d60*/  IADD3 R7, P0, RZ, -R22, RZ ;  /* 0x80000016ff077210 */ /* 0x000fe20007f1e0ff */
[----:B------:R-:W-:Y:S02]  /*0d70*/  IMAD R25, R11, R12, R2 ;  /* 0x0000000c0b197224 */ /* 0x000fe400078e0202 */
[----:B------:R-:W2:Y:S01]  /*0d80*/  LDC R8, c[0x0][0x618] ;  /* 0x00018600ff087b82 */ /* 0x000ea20000000800 */
[----:B------:R-:W-:Y:S02]  /*0d90*/  IMAD.MOV.U32 R11, RZ, RZ, 0x1 ;  /* 0x00000001ff0b7424 */ /* 0x000fe400078e00ff */
[----:B------:R-:W-:-:S02]  /*0da0*/  IMAD.X R3, RZ, RZ, ~R3, P0 ;  /* 0x000000ffff037224 */ /* 0x000fc400000e0e03 */
[----:B------:R-:W-:-:S03]  /*0db0*/  IMAD.WIDE.U32 R4, R7, R18, R4 ;  /* 0x0000001207047225 */ /* 0x000fc600078e0004 */
[----:B------:R-:W0:Y:S01]  /*0dc0*/  LDC R14, c[0x0][0x608] ;  /* 0x00018200ff0e7b82 */ /* 0x000e220000000800 */
[----:B------:R-:W-:-:S04]  /*0dd0*/  IMAD R6, R3, R18, RZ ;  /* 0x0000001203067224 */ /* 0x000fc800078e02ff */
[----:B------:R-:W-:-:S03]  /*0de0*/  IMAD R3, R7, R19, R6 ;  /* 0x0000001307037224 */ /* 0x000fc600078e0206 */
[----:B------:R-:W3:Y:S01]  /*0df0*/  LDC R16, c[0x0][0x658] ;  /* 0x00019600ff107b82 */ /* 0x000ee20000000800 */
[----:B------:R-:W-:Y:S01]  /*0e00*/  IMAD.IADD R3, R5, 0x1, R3 ;  /* 0x0000000105037824 */ /* 0x000fe200078e0203 */
[----:B-1----:R-:W-:Y:S01]  /*0e10*/  ISETP.NE.U32.AND P0, PT, R20, RZ, PT ;  /* 0x000000ff1400720c */ /* 0x002fe20003f05070 */
[----:B------:R-:W-:-:S03]  /*0e20*/  IMAD.MOV.U32 R5, RZ, RZ, -0x1 ;  /* 0xffffffffff057424 */ /* 0x000fc600078e00ff */
[----:B------:R-:W-:Y:S02]  /*0e30*/  ISETP.NE.AND.EX P0, PT, R21, RZ, PT, P0 ;  /* 0x000000ff1500720c */ /* 0x000fe40003f05300 */
[----:B------:R-:W1:Y:S01]  /*0e40*/  LDC R13, c[0x0][0x600] ;  /* 0x00018000ff0d7b82 */ /* 0x000e620000000800 */
[-CC-:B--2---:R-:W-:Y:S02]  /*0e50*/  SHF.R.U64 R10, R4, R8.reuse, R3.reuse ;  /* 0x00000008040a7219 */ /* 0x184fe40000001203 */
[----:B------:R-:W-:-:S05]  /*0e60*/  SHF.R.U32.HI R3, RZ, R8, R3 ;  /* 0x00000008ff037219 */ /* 0x000fca0000011603 */
[----:B------:R-:W2:Y:S01]  /*0e70*/  LDC R15, c[0x0][0x648] ;  /* 0x00019200ff0f7b82 */ /* 0x000ea20000000800 */
[-CC-:B0-----:R-:W-:Y:S02]  /*0e80*/  SHF.R.U64 R23, R10, R14.reuse, R3.reuse ;  /* 0x0000000e0a177219 */ /* 0x181fe40000001203 */
[----:B------:R-:W-:-:S05]  /*0e90*/  SHF.R.U32.HI R3, RZ, R14, R3 ;  /* 0x0000000eff037219 */ /* 0x000fca0000011603 */
[----:B------:R-:W0:Y:S01]  /*0ea0*/  LDC R19, c[0x0][0x638] ;  /* 0x00018e00ff137b82 */ /* 0x000e220000000800 */
[-C--:B---3--:R-:W-:Y:S02]  /*0eb0*/  SHF.L.U32 R2, R5, R16.reuse, RZ ;  /* 0x0000001005027219 */ /* 0x088fe400000006ff */
[--C-:B------:R-:W-:Y:S02]  /*0ec0*/  SHF.R.U64 R12, R23, R16, R3.reuse ;  /* 0x00000010170c7219 */ /* 0x100fe40000001203 */
[----:B------:R-:W-:Y:S02]  /*0ed0*/  LOP3.LUT R8, RZ, R2, RZ, 0x33, !PT ;  /* 0x00000002ff087212 */ /* 0x000fe400078e33ff */
[----:B------:R-:W-:Y:S01]  /*0ee0*/  SHF.R.U32.HI R3, RZ, R16, R3 ;  /* 0x00000010ff037219 */ /* 0x000fe20000011603 */
[----:B------:R-:W3:Y:S01]  /*0ef0*/  LDC R18, c[0x0][0x610] ;  /* 0x00018400ff127b82 */ /* 0x000ee20000000800 */
[----:B------:R-:W-:Y:S01]  /*0f00*/  IMAD.MOV.U32 R2, RZ, RZ, R12 ;  /* 0x000000ffff027224 */ /* 0x000fe200078e000c */
[----:B------:R-:W-:Y:S06]  /*0f10*/  @!P0 BRA `(.L_x_11) ;  /* 0x0000000000288947 */ /* 0x000fec0003800000 */
[----:B------:R-:W4:Y:S02]  /*0f20*/  LDC R7, c[0x0][0x64c] ;  /* 0x00019300ff077b82 */ /* 0x000f240000000800 */
[----:B----4-:R-:W-:-:S05]  /*0f30*/  IADD3 R7, P0, R12, R7, RZ ;  /* 0x000000070c077210 */ /* 0x010fca0007f1e0ff */
        /* <DEDUP_REMOVED lines=8> */
.L_x_11:
[----:B--2---:R-:W-:Y:S01]  /*0fc0*/  SHF.R.U64 R4, R2, R15, R3 ;  /* 0x0000000f02047219 */ /* 0x004fe20000001203 */
[----:B-1----:R-:W-:Y:S01]  /*0fd0*/  VIADD R5, R13, 0xffffffff ;  /* 0xffffffff0d057836 */ /* 0x002fe20000000000 */
[----:B------:R-:W-:Y:S02]  /*0fe0*/  SHF.L.U32 R2, R11, R16, RZ ;  /* 0x000000100b027219 */ /* 0x000fe400000006ff */
[----:B------:R-:W-:Y:S01]  /*0ff0*/  LOP3.LUT R3, R23, R8, RZ, 0xc0, !PT ;  /* 0x0000000817037212 */ /* 0x000fe200078ec0ff */
[----:B------:R-:W-:Y:S01]  /*1000*/  IMAD.MOV R6, RZ, RZ, -R4 ;  /* 0x000000ffff067224 */ /* 0x000fe200078e0a04 */
[----:B------:R-:W-:Y:S02]  /*1010*/  SEL R0, R0, R25, !P2 ;  /* 0x0000001900007207 */ /* 0x000fe40005000000 */
[----:B------:R-:W-:Y:S01]  /*1020*/  LOP3.LUT R5, R10, R5, RZ, 0xc0, !PT ;  /* 0x000000050a057212 */ /* 0x000fe200078ec0ff */
[----:B------:R-:W-:Y:S01]  /*1030*/  IMAD R3, R2, R4, R3 ;  /* 0x0000000402037224 */ /* 0x000fe200078e0203 */
[----:B------:R-:W-:Y:S01]  /*1040*/  R2UR UR43, R22 ;  /* 0x00000000162b72ca */ /* 0x000fe200000e0000 */
[----:B0-----:R-:W-:-:S02]  /*1050*/  IMAD R2, R6, R19, R12 ;  /* 0x0000001306027224 */ /* 0x001fc400078e020c */
[----:B---3--:R-:W-:Y:S02]  /*1060*/  IMAD R0, R3, R18, R0 ;  /* 0x0000001203007224 */ /* 0x008fe400078e0200 */
[----:B------:R-:W-:Y:S02]  /*1070*/  IMAD R3, R2, R13, R5 ;  /* 0x0000000d02037224 */ /* 0x000fe400078e0205 */
[----:B------:R-:W-:-:S03]  /*1080*/  IMAD.MOV.U32 R6, RZ, RZ, 0x1 ;  /* 0x00000001ff067424 */ /* 0x000fc600078e00ff */
[----:B------:R-:W-:Y:S02]  /*1090*/  SEL R18, R3, R0, !P2 ;  /* 0x0000000003127207 */ /* 0x000fe40005000000 */
[----:B------:R-:W-:-:S07]  /*10a0*/  SEL R22, R0, R3, !P2 ;  /* 0x0000000300167207 */ /* 0x000fce0005000000 */
.L_x_9:
[----:B------:R-:W-:-:S08]  /*10b0*/  NOP ;  /* 0x0000000000007918 */ /* 0x000fd00000000000 */
[----:B------:R-:W1:Y:S02]  /*10c0*/  USETMAXREG.TRY_ALLOC.CTAPOOL UP0, 0xe8 ;  /* 0x000000e8000079c8 */ /* 0x000e640008000600 */
[----:B-1----:R-:W-:-:S13]  /*10d0*/  PLOP3.LUT P0, PT, PT, PT, UP0, 0x80, 0x0 ;  /* 0x000000000000781c */ /* 0x002fda0003f0f008 */
[----:B------:R-:W-:Y:S05]  /*10e0*/  @!P0 BRA `(.L_x_9) ;  /* 0xfffffffc00f08947 */ /* 0x000fea000383ffff */
[----:B------:R-:W-:Y:S01]  /*10f0*/  ULDC.64 UR4, c[0x0][0x598] ;  /* 0x0001660000047ab9 */ /* 0x000fe20000000a00 */
[----:B------:R-:W-:Y:S01]  /*1100*/  ULDC.64 UR36, c[0x0][0x208] ;  /* 0x0000820000247ab9 */ /* 0x000fe20000000a00 */
[----:B------:R-:W-:-:S04]  /*1110*/  ISETP.NE.U32.AND P0, PT, RZ, UR4, PT ;  /* 0x00000004ff007c0c */ /* 0x000fc8000bf05070 */
[----:B------:R-:W-:-:S13]  /*1120*/  ISETP.NE.AND.EX P0, PT, RZ, UR5, PT, P0 ;  /* 0x00000005ff007c0c */ /* 0x000fda000bf05300 */
[----:B------:R-:W-:Y:S05]  /*1130*/  @!P0 BRA `(.L_x_12) ;  /* 0x00000000001c8947 */ /* 0x000fea0003800000 */
[----:B------:R-:W1:Y:S02]  /*1140*/  LDC.64 R2, c[0x0][0x598] ;  /* 0x00016600ff027b82 */ /* 0x000e640000000a00 */
[----:B-1----:R-:W2:Y:S02]  /*1150*/  LDG.E.64 R2, desc[UR36][R2.64] ;  /* 0x0000002402027981 */ /* 0x002ea4000c1e1b00 */
[----:B--2---:R-:W-:-:S04]  /*1160*/  ISETP.NE.U32.AND P0, PT, R2, RZ, PT ;  /* 0x000000ff0200720c */ /* 0x004fc80003f05070 */
[----:B------:R-:W-:-:S13]  /*1170*/  ISETP.NE.AND.EX P0, PT, R3, RZ, PT, P0 ;  /* 0x000000ff0300720c */ /* 0x000fda0003f05300 */
[----:B------:R-:W-:Y:S05]  /*1180*/  @!P0 BRA `(.L_x_12) ;  /* 0x0000000000088947 */ /* 0x000fea0003800000 */
[----:B------:R1:W5:Y:S01]  /*1190*/  LD.E R2, desc[UR36][R2.64] ;  /* 0x0000002402027980 */ /* 0x000362000c101900 */
[----:B------:R-:W-:Y:S05]  /*11a0*/  BRA `(.L_x_13) ;  /* 0x0000000000247947 */ /* 0x000fea0003800000 */
.L_x_12:
[----:B------:R-:W-:Y:S02]  /*11b0*/  ULDC.64 UR4, c[0x0][0x588] ;  /* 0x0001620000047ab9 */ /* 0x000fe40000000a00 */
[----:B------:R-:W-:-:S04]  /*11c0*/  ISETP.NE.U32.AND P0, PT, RZ, UR4, PT ;  /* 0x00000004ff007c0c */ /* 0x000fc8000bf05070 */
[----:B------:R-:W-:-:S13]  /*11d0*/  ISETP.NE.AND.EX P0, PT, RZ, UR5, PT, P0 ;  /* 0x00000005ff007c0c */ /* 0x000fda000bf05300 */
[----:B------:R-:W-:Y:S05]  /*11e0*/  @!P0 BRA `(.L_x_14) ;  /* 0x00000000000c8947 */ /* 0x000fea0003800000 */
[----:B------:R-:W1:Y:S02]  /*11f0*/  LDC.64 R2, c[0x0][0x588] ;  /* 0x00016200ff027b82 */ /* 0x000e640000000a00 */
[----:B-1----:R2:W5:Y:S01]  /*1200*/  LDG.E R2, desc[UR36][R2.64] ;  /* 0x0000002402027981 */ /* 0x002562000c1e1900 */
[----:B------:R-:W-:Y:S05]  /*1210*/  BRA `(.L_x_13) ;  /* 0x0000000000087947 */ /* 0x000fea0003800000 */
.L_x_14:
[----:B------:R-:W-:Y:S02]  /*1220*/  ULDC UR4, c[0x0][0x580] ;  /* 0x0001600000047ab9 */ /* 0x000fe40000000800 */
[----:B------:R-:W-:-:S07]  /*1230*/  IMAD.U32 R2, RZ, RZ, UR4 ;  /* 0x00000004ff027e24 */ /* 0x000fce000f8e00ff */
.L_x_13:
[----:B------:R-:W-:Y:S02]  /*1240*/  ULDC.64 UR4, c[0x0][0x5a0] ;  /* 0x0001680000047ab9 */ /* 0x000fe40000000a00 */
[----:B------:R-:W-:-:S04]  /*1250*/  ISETP.NE.U32.AND P0, PT, RZ, UR4, PT ;  /* 0x00000004ff007c0c */ /* 0x000fc8000bf05070 */
[----:B------:R-:W-:-:S13]  /*1260*/  ISETP.NE.AND.EX P0, PT, RZ, UR5, PT, P0 ;  /* 0x00000005ff007c0c */ /* 0x000fda000bf05300 */
[----:B------:R-:W-:Y:S05]  /*1270*/  @!P0 BRA `(.L_x_15) ;  /* 0x00000000001c8947 */ /* 0x000fea0003800000 */
[----:B------:R-:W3:Y:S02]  /*1280*/  LDC.64 R4, c[0x0][0x5a0] ;  /* 0x00016800ff047b82 */ /* 0x000ee40000000a00 */
[----:B---3--:R-:W3:Y:S02]  /*1290*/  LDG.E.64 R4, desc[UR36][R4.64] ;  /* 0x0000002404047981 */ /* 0x008ee4000c1e1b00 */
[----:B---3--:R-:W-:-:S04]  /*12a0*/  ISETP.NE.U32.AND P0, PT, R4, RZ, PT ;  /* 0x000000ff0400720c */ /* 0x008fc80003f05070 */
[----:B------:R-:W-:-:S13]  /*12b0*/  ISETP.NE.AND.EX P0, PT, R5, RZ, PT, P0 ;  /* 0x000000ff0500720c */ /* 0x000fda0003f05300 */
[----:B------:R-:W-:Y:S05]  /*12c0*/  @!P0 BRA `(.L_x_15) ;  /* 0x0000000000088947 */ /* 0x000fea0003800000 */
[----:B------:R3:W5:Y:S01]  /*12d0*/  LD.E R16, desc[UR36][R4.64] ;  /* 0x0000002404107980 */ /* 0x000762000c101900 */
[----:B------:R-:W-:Y:S05]  /*12e0*/  BRA `(.L_x_16) ;  /* 0x0000000000247947 */ /* 0x000fea0003800000 */
.L_x_15:
[----:B------:R-:W-:Y:S02]  /*12f0*/  ULDC.64 UR4, c[0x0][0x590] ;  /* 0x0001640000047ab9 */ /* 0x000fe40000000a00 */
[----:B------:R-:W-:-:S04]  /*1300*/  ISETP.NE.U32.AND P0, PT, RZ, UR4, PT ;  /* 0x00000004ff007c0c */ /* 0x000fc8000bf05070 */
[----:B------:R-:W-:-:S13]  /*1310*/  ISETP.NE.AND.EX P0, PT, RZ, UR5, PT, P0 ;  /* 0x00000005ff007c0c */ /* 0x000fda000bf05300 */
[----:B------:R-:W-:Y:S05]  /*1320*/  @!P0 BRA `(.L_x_17) ;  /* 0x00000000000c8947 */ /* 0x000fea0003800000 */
[----:B------:R-:W3:Y:S02]  /*1330*/  LDC.64 R4, c[0x0][0x590] ;  /* 0x00016400ff047b82 */ /* 0x000ee40000000a00 */
[----:B---3--:R4:W5:Y:S01]  /*1340*/  LDG.E R16, desc[UR36][R4.64] ;  /* 0x0000002404107981 */ /* 0x008962000c1e1900 */
[----:B------:R-:W-:Y:S05]  /*1350*/  BRA `(.L_x_16) ;  /* 0x0000000000087947 */ /* 0x000fea0003800000 */
.L_x_17:
[----:B------:R-:W-:Y:S02]  /*1360*/  ULDC UR4, c[0x0][0x584] ;  /* 0x0001610000047ab9 */ /* 0x000fe40000000800 */
[----:B------:R-:W-:-:S07]  /*1370*/  IMAD.U32 R16, RZ, RZ, UR4 ;  /* 0x00000004ff107e24 */ /* 0x000fce000f8e00ff */
.L_x_16:
[----:B------:R-:W-:-:S13]  /*1380*/  LOP3.LUT P0, RZ, R6, 0xff, RZ, 0xc0, !PT ;  /* 0x000000ff06ff7812 */ /* 0x000fda000780c0ff */
[----:B------:R-:W-:Y:S05]  /*1390*/  @!P0 EXIT ;  /* 0x000000000000894d */ /* 0x000fea0003800000 */
[----:B------:R-:W-:Y:S01]  /*13a0*/  ULDC UR4, c[0x0][0x28c] ;  /* 0x0000a30000047ab9 */ /* 0x000fe20000000800 */
[----:B------:R-:W-:Y:S01]  /*13b0*/  UMOV UR38, URZ ;  /* 0x0000003f00267c82 */ /* 0x000fe20008000000 */
[----:B------:R-:W-:Y:S01]  /*13c0*/  UIADD3 UR4, UR4, 0xf, URZ ;  /* 0x0000000f04047890 */ /* 0x000fe2000fffe03f */
[----:B------:R-:W-:-:S03]  /*13d0*/  UMOV UR39, URZ ;  /* 0x0000003f00277c82 */ /* 0x000fc60008000000 */
[----:B------:R-:W-:-:S04]  /*13e0*/  USHF.R.S32.HI UR5, URZ, 0x1f, UR4 ;  /* 0x0000001f3f057899 */ /* 0x000fc80008011404 */
[----:B------:R-:W-:-:S04]  /*13f0*/  ULEA.HI UR5, UR5, UR4, URZ, 0x4 ;  /* 0x0000000405057291 */ /* 0x000fc8000f8f203f */
[----:B------:R-:W-:-:S12]  /*1400*/  USHF.R.S32.HI UR41, URZ, 0x4, UR5 ;  /* 0x000000043f297899 */ /* 0x000fd80008011405 */
.L_x_545:
[----:B------:R-:W0:Y:S01]  /*1410*/  S2R R0, SR_TID.X ;  /* 0x0000000000007919 */ /* 0x000e220000002100 */
[----:B-1----:R-:W1:Y:S01]  /*1420*/  S2UR UR6, SR_CgaCtaId ;  /* 0x00000000000679c3 */ /* 0x002e620000008800 */
[----:B------:R-:W-:Y:S02]  /*1430*/  UMOV UR42, 0x400 ;  /* 0x00000400002a7882 */ /* 0x000fe40000000000 */
[----:B-1----:R-:W-:Y:S01]  /*1440*/  ULEA UR42, UR6, UR42, 0x18 ;  /* 0x0000002a062a7291 */ /* 0x002fe2000f8ec03f */
[----:B0-----:R-:W-:-:S04]  /*1450*/  LOP3.LUT R0, R0, 0x80, RZ, 0xc0, !PT ;  /* 0x0000008000007812 */ /* 0x001fc800078ec0ff */
[----:B------:R-:W-:-:S06]  /*1460*/  SHF.R.U32.HI R0, RZ, 0x7, R0 ;  /* 0x00000007ff007819 */ /* 0x000fcc0000011600 */
[----:B------:R-:W0:Y:S02]  /*1470*/  SHFL.IDX PT, R0, R0, RZ, 0x1f ;  /* 0x00001fff00007589 */ /* 0x000e2400000e0000 */
[----:B0-----:R-:W-:-:S13]  /*1480*/  R2UR UR4, R0 ;  /* 0x00000000000472ca */ /* 0x001fda00000e0000 */
[----:B------:R-:W-:-:S04]  /*1490*/  ULEA.HI UR5, UR4, UR4, URZ, 0x1 ;  /* 0x0000000404057291 */ /* 0x000fc8000f8f083f */
[----:B------:R-:W-:-:S04]  /*14a0*/  ULOP3.LUT UR5, UR5, 0x1ffffe, URZ, 0xc0, !UPT ;  /* 0x001ffffe05057892 */ /* 0x000fc8000f8ec03f */
[----:B------:R-:W-:-:S03]  /*14b0*/  UIADD3 UR5, UR4, -UR5, URZ ;  /* 0x8000000504057290 */ /* 0x000fc6000fffe03f */
[----:B------:R-:W-:Y:S01]  /*14c0*/  ULDC UR4, c[0x0][0x28c] ;  /* 0x0000a30000047ab9 */ /* 0x000fe20000000800 */
[----:B------:R-:W-:Y:S01]  /*14d0*/  ULEA UR5, UR5, UR42, 0xb ;  /* 0x0000002a05057291 */ /* 0x000fe2000f8e583f */
[----:B------:R-:W-:-:S03]  /*14e0*/  ISETP.LT.AND P0, PT, RZ, UR4, PT ;  /* 0x00000004ff007c0c */ /* 0x000fc6000bf01270 */
[----:B------:R-:W-:-:S04]  /*14f0*/  UIADD3 UR5, UR5, 0x200, URZ ;  /* 0x0000020005057890 */ /* 0x000fc8000fffe03f */
[----:B------:R-:W-:-:S04]  /*1500*/  USHF.R.U32.HI UR5, URZ, 0x4, UR5 ;  /* 0x000000043f057899 */ /* 0x000fc80008011605 */
[----:B------:R-:W-:Y:S02]  /*1510*/  ULOP3.LUT UR44, UR5, 0x3fff, URZ, 0xc0, !UPT ;  /* 0x00003fff052c7892 */ /* 0x000fe4000f8ec03f */
[----:B--23-5:R-:W-:Y:S10]  /*1520*/  @P0 BRA `(.L_x_18) ;  /* 0x0000000000400947 */ /* 0x02cff40003800000 */
[----:B------:R-:W-:Y:S01]  /*1530*/  MOV R0, 0x0 ;  /* 0x0000000000007802 */ /* 0x000fe20000000f00 */
[----:B------:R-:W-:Y:S01]  /*1540*/  ULDC.64 UR4, c[0x4][0x68] ;  /* 0x01001a0000047ab9 */ /* 0x000fe20000000a00 */
[----:B------:R-:W-:Y:S01]  /*1550*/  ULDC.64 UR6, c[0x4][0x8] ;  /* 0x0100020000067ab9 */ /* 0x000fe20000000a00 */
[----:B---34-:R-:W-:Y:S01]  /*1560*/  IMAD.U32 R4, RZ, RZ, UR4 ;  /* 0x00000004ff047e24 */ /* 0x018fe2000f8e00ff */
[----:B------:R0:W1:Y:S01]  /*1570*/  LDC.64 R14, c[0x4][R0] ;  /* 0x01000000000e7b82 */ /* 0x0000620000000a00 */
[----:B------:R-:W-:Y:S01]  /*1580*/  IMAD.U32 R5, RZ, RZ, UR5 ;  /* 0x00000005ff057e24 */ /* 0x000fe2000f8e00ff */
[----:B------:R-:W-:Y:S01]  /*1590*/  ULDC.64 UR4, c[0x4][0x70] ;  /* 0x01001c0000047ab9 */ /* 0x000fe20000000a00 */
[----:B------:R-:W-:Y:S02]  /*15a0*/  IMAD.U32 R10, RZ, RZ, UR6 ;  /* 0x00000006ff0a7e24 */ /* 0x000fe4000f8e00ff */
[----:B------:R-:W-:Y:S02]  /*15b0*/  IMAD.U32 R6, RZ, RZ, UR4 ;  /* 0x00000004ff067e24 */ /* 0x000fe4000f8e00ff */
[----:B------:R-:W-:-:S02]  /*15c0*/  IMAD.U32 R7, RZ, RZ, UR5 ;  /* 0x00000005ff077e24 */ /* 0x000fc4000f8e00ff */
[----:B------:R-:W-:Y:S02]  /*15d0*/  IMAD.U32 R11, RZ, RZ, UR7 ;  /* 0x00000007ff0b7e24 */ /* 0x000fe4000f8e00ff */
[----:B------:R-:W-:Y:S02]  /*15e0*/  IMAD.MOV.U32 R8, RZ, RZ, 0x1e1 ;  /* 0x000001e1ff087424 */ /* 0x000fe400078e00ff */
[----:B------:R-:W-:Y:S02]  /*15f0*/  IMAD.MOV.U32 R12, RZ, RZ, 0x1 ;  /* 0x00000001ff0c7424 */ /* 0x000fe400078e00ff */
[----:B0-----:R-:W-:-:S07]  /*1600*/  IMAD.MOV.U32 R13, RZ, RZ, RZ ;  /* 0x000000ffff0d7224 */ /* 0x001fce00078e00ff */
[----:B------:R-:W-:-:S07]  /*1610*/  LEPC R20, `(.L_x_18) ;  /* 0x000000001014794e */ /* 0x000fce0000000000 */
[----:B-12--5:R-:W-:Y:S05]  /*1620*/  CALL.ABS.NOINC R14 ;  /* 0x000000000e007343 */ /* 0x026fea0003c00000 */
.L_x_18:
[----:B------:R-:W-:-:S06]  /*1630*/  ULOP3.LUT UR4, UR40, 0x1, URZ, 0xfc, !UPT ;  /* 0x0000000128047892 */ /* 0x000fcc000f8efc3f */
[----:B------:R-:W-:-:S05]  /*1640*/  IMAD.U32 R0, RZ, RZ, UR4 ;  /* 0x00000004ff007e24 */ /* 0x000fca000f8e00ff */
[----:B------:R-:W-:-:S13]  /*1650*/  ISETP.NE.AND P0, PT, R0, 0x3, PT ;  /* 0x000000030000780c */ /* 0x000fda0003f05270 */
[----:B------:R-:W-:Y:S05]  /*1660*/  @!P0 BRA `(.L_x_19) ;  /* 0x0000000000048947 */ /* 0x000fea0003800000 */
[----:B------:R-:W-:Y:S01]  /*1670*/  BPT.TRAP 0x1 ;  /* 0x000000040000795c */ /* 0x000fe20000300000 */
.L_x_19:
[----:B--2---:R-:W-:Y:S02]  /*1680*/  IMAD.U32 R3, RZ, RZ, UR39 ;  /* 0x00000027ff037e24 */ /* 0x004fe4000f8e00ff */
[----:B------:R-:W-:-:S03]  /*1690*/  IMAD.U32 R0, RZ, RZ, UR38 ;  /* 0x00000026ff007e24 */ /* 0x000fc6000f8e00ff */
[----:B------:R-:W-:Y:S02]  /*16a0*/  LEA R3, R3, UR42, 0x3 ;  /* 0x0000002a03037c11 */ /* 0x000fe4000f8e18ff */
[----:B------:R-:W-:-:S04]  /*16b0*/  SHF.L.U32 R0, R0, 0x1f, RZ ;  /* 0x0000001f00007819 */ /* 0x000fc800000006ff */
[----:B------:R0:W1:Y:S01]  /*16c0*/  SYNCS.PHASECHK.TRANS64.TRYWAIT P1, [R3+URZ], R0 ;  /* 0x00000000030075a7 */ /* 0x000062000802017f */
[----:B------:R-:W-:Y:S05]  /*16d0*/  @!P0 BRA `(.L_x_20) ;  /* 0x0000000000048947 */ /* 0x000fea0003800000 */
[----:B------:R-:W-:Y:S01]  /*16e0*/  BPT.TRAP 0x1 ;  /* 0x000000040000795c */ /* 0x000fe20000300000 */
.L_x_20:
[----:B-1----:R-:W-:Y:S05]  /*16f0*/  @P1 BRA `(.L_x_21) ;  /* 0x0000000000081947 */ /* 0x002fea0003800000 */
[----:B------:R-:W1:Y:S02]  /*1700*/  SYNCS.PHASECHK.TRANS64.TRYWAIT P1, [R3+URZ], R0 ;  /* 0x00000000030075a7 */ /* 0x000e64000802017f */
[----:B-1----:R-:W-:Y:S05]  /*1710*/  @!P1 BRA `(.L_x_22) ;  /* 0x00000140004c9947 */ /* 0x002fea0003800000 */
.L_x_21:
[----:B------:R-:W-:-:S04]  /*1720*/  UISETP.LT.AND UP0, UPT, UR41, 0x1, UPT ;  /* 0x000000012900788c */ /* 0x000fc8000bf01270 */
[----:B------:R-:W-:-:S06]  /*1730*/  USEL UR4, UR41, 0x1, UP0 ;  /* 0x0000000129047887 */ /* 0x000fcc0008000000 */
[----:B------:R-:W-:Y:S01]  /*1740*/  IMAD.U32 R6, RZ, RZ, UR4 ;  /* 0x00000004ff067e24 */ /* 0x000fe2000f8e00ff */
[----:B------:R-:W-:Y:S05]  /*1750*/  WARPSYNC.ALL ;  /* 0x0000000000007948 */ /* 0x000fea0003800000 */
[----:B------:R-:W-:-:S04]  /*1760*/  IADD3 R6, -R6, UR41, RZ ;  /* 0x0000002906067c10 */ /* 0x000fc8000fffe1ff */
[----:B------:R-:W-:Y:S01]  /*1770*/  ISETP.GE.AND P1, PT, R6, 0x1, PT ;  /* 0x000000010600780c */ /* 0x000fe20003f26270 */
[----:B------:R-:W-:Y:S01]  /*1780*/  UIADD3 UR4, UR42, 0x18200, URZ ;  /* 0x000182002a047890 */ /* 0x000fe2000fffe03f */
[----:B------:R-:W-:Y:S01]  /*1790*/  WARPGROUP.ARRIVE ;  /* 0x00000000000079c5 */ /* 0x000fe20000000000 */
[----:B------:R-:W-:Y:S02]  /*17a0*/  ULOP3.LUT UR44, UR44, 0x10000, URZ, 0xfc, !UPT ;  /* 0x000100002c2c7892 */ /* 0x000fe4000f8efc3f */
[----:B------:R-:W-:Y:S01]  /*17b0*/  USHF.R.U32.HI UR4, URZ, 0x4, UR4 ;  /* 0x000000043f047899 */ /* 0x000fe20008011604 */
[----:B------:R-:W-:Y:S01]  /*17c0*/  UMOV UR5, 0xc0000010 ;  /* 0xc000001000057882 */ /* 0x000fe20000000000 */
[----:B------:R-:W-:Y:S02]  /*17d0*/  UMOV UR7, 0xc0000010 ;  /* 0xc000001000077882 */ /* 0x000fe40000000000 */
[----:B------:R-:W-:-:S04]  /*17e0*/  ULOP3.LUT UR4, UR4, 0x3fff, URZ, 0xc0, !UPT ;  /* 0x00003fff04047892 */ /* 0x000fc8000f8ec03f */
[----:B------:R-:W-:Y:S02]  /*17f0*/  ULOP3.LUT UR9, UR4, 0x10000, URZ, 0xfc, !UPT ;  /* 0x0001000004097892 */ /* 0x000fe4000f8efc3f */
[----:B------:R-:W-:Y:S02]  /*1800*/  UIMAD UR4, UR39, 0x180, UR44 ;  /* 0x00000180270478a4 */ /* 0x000fe4000f8e022c */
[----:B------:R-:W-:-:S09]  /*1810*/  ULEA UR6, UR39, UR9, 0x9 ;  /* 0x0000000927067291 */ /* 0x000fd2000f8e483f */
[----:B------:R-:W-:Y:S01]  /*1820*/  HGMMA.64x256x16.F32.BF16 R24, gdesc[UR4], RZ, !UPT, gsb0 ;  /* 0x03e00000041879f0 */ /* 0x000fe2000c0018ff */
[----:B------:R-:W-:Y:S01]  /*1830*/  UIADD3 UR4, UR4, 0x100, URZ ;  /* 0x0000010004047890 */ /* 0x000fe2000fffe03f */
[----:B------:R-:W-:Y:S01]  /*1840*/  UMOV UR5, 0xc0000010 ;  /* 0xc000001000057882 */ /* 0x000fe20000000000 */
[----:B------:R-:W-:Y:S02]  /*1850*/  WARPGROUP.DEPBAR.LE gsb0, 0x0 ;  /* 0x00008000000079c5 */ /* 0x000fe40000010000 */
[----:B------:R-:W-:Y:S04]  /*1860*/  STL.64 [R1], R24 ;  /* 0x0000001801007387 */ /* 0x000fe80000100a00 */
[----:B------:R-:W-:Y:S04]  /*1870*/  STL.64 [R1+0x8], R26 ;  /* 0x0000081a01007387 */ /* 0x000fe80000100a00 */
        /* <DEDUP_REMOVED lines=61> */
[----:B------:R2:W-:Y:S02]  /*1c50*/  STL.64 [R1+0x1f8], R150 ;  /* 0x0001f89601007387 */ /* 0x0005e40000100a00 */
[----:B--2---:R-:W-:-:S06]  /*1c60*/  WARPGROUP.ARRIVE ;  /* 0x00000000000079c5 */ /* 0x004fcc0000000000 */
[----:B------:R-:W-:Y:S03]  /*1c70*/  HGMMA.64x256x16.F32.BF16 R24, gdesc[UR4], RZ, !UPT, gsb0 ;  /* 0x03e00000041879f0 */ /* 0x000fe6000c0018ff */
[----:B------:R-:W-:Y:S02]  /*1c80*/  WARPGROUP.DEPBAR.LE gsb0, 0x0 ;  /* 0x00008000000079c5 */ /* 0x000fe40000010000 */
[----:B------:R-:W-:Y:S05]  /*1c90*/  @!P1 BRA `(.L_x_23) ;  /* 0x0000000c00a89947 */ /* 0x000fea0003800000 */
[----:B------:R-:W-:Y:S01]  /*1ca0*/  UIADD3 UR4, UR39, 0x1, URZ ;  /* 0x0000000127047890 */ /* 0x000fe2000fffe03f */
[----:B01----:R-:W-:Y:S02]  /*1cb0*/  IMAD.MOV.U32 R3, RZ, RZ, R6 ;  /* 0x000000ffff037224 */ /* 0x003fe400078e0006 */
[----:B------:R-:W-:Y:S01]  /*1cc0*/  IMAD.U32 R0, RZ, RZ, UR39 ;  /* 0x00000027ff007e24 */ /* 0x000fe2000f8e00ff */
[----:B------:R-:W-:-:S04]  /*1cd0*/  UISETP.NE.AND UP0, UPT, UR4, 0x10, UPT ;  /* 0x000000100400788c */ /* 0x000fc8000bf05270 */
[----:B------:R-:W-:Y:S02]  /*1ce0*/  USEL UR5, URZ, 0x1, UP0 ;  /* 0x000000013f057887 */ /* 0x000fe40008000000 */
[----:B------:R-:W-:Y:S02]  /*1cf0*/  USEL UR8, UR4, URZ, UP0 ;  /* 0x0000003f04087287 */ /* 0x000fe40008000000 */
[----:B------:R-:W-:-:S06]  /*1d00*/  ULOP3.LUT UR5, UR38, UR5, URZ, 0x3c, !UPT ;  /* 0x0000000526057292 */ /* 0x000fcc000f8e3c3f */
[----:B---34-:R-:W-:-:S07]  /*1d10*/  IMAD.U32 R4, RZ, RZ, UR5 ;  /* 0x00000005ff047e24 */ /* 0x018fce000f8e00ff */
.L_x_30:
[----:B------:R-:W-:Y:S05]  /*1d20*/  @!P0 BRA `(.L_x_24) ;  /* 0x0000000000048947 */ /* 0x000fea0003800000 */
[----:B------:R-:W-:Y:S01]  /*1d30*/  BPT.TRAP 0x1 ;  /* 0x000000040000795c */ /* 0x000fe20000300000 */
.L_x_24:
[----:B------:R-:W-:Y:S01]  /*1d40*/  ULEA UR4, UR8, UR42, 0x3 ;  /* 0x0000002a08047291 */ /* 0x000fe2000f8e183f */
[----:B------:R-:W-:-:S08]  /*1d50*/  SHF.L.U32 R5, R4, 0x1f, RZ ;  /* 0x0000001f04057819 */ /* 0x000fd000000006ff */
[----:B------:R0:W1:Y:S01]  /*1d60*/  SYNCS.PHASECHK.TRANS64.TRYWAIT P1, [UR4], R5 ;  /* 0x00000005ff0075a7 */ /* 0x0000620008020144 */
[----:B------:R-:W-:Y:S05]  /*1d70*/  @!P0 BRA `(.L_x_25) ;  /* 0x0000000000048947 */ /* 0x000fea0003800000 */
[----:B------:R-:W-:Y:S01]  /*1d80*/  BPT.TRAP 0x1 ;  /* 0x000000040000795c */ /* 0x000fe20000300000 */
.L_x_25:
[----:B-1----:R-:W-:Y:S05]  /*1d90*/  @P1 BRA `(.L_x_26) ;  /* 0x0000000000081947 */ /* 0x002fea0003800000 */
[----:B------:R-:W1:Y:S02]  /*1da0*/  SYNCS.PHASECHK.TRANS64.TRYWAIT P1, [UR4], R5 ;  /* 0x00000005ff0075a7 */ /* 0x000e640008020144 */
[----:B-1----:R-:W-:Y:S05]  /*1db0*/  @!P1 BRA `(.L_x_27) ;  /* 0x0000013800b89947 */ /* 0x002fea0003800000 */
.L_x_26:
[----:B------:R-:W-:Y:S04]  /*1dc0*/  STL [R1+0x2d8], R154 ;  /* 0x0002d89a01007387 */ /* 0x000fe80000100800 */
        /* <DEDUP_REMOVED lines=25> */
[----:B------:R2:W-:Y:S04]  /*1f60*/  STL.64 [R1+0x208], R100 ;  /* 0x0002086401007387 */ /* 0x0005e80000100a00 */
[----:B--2---:R-:W2:Y:S04]  /*1f70*/  LDL.LU.64 R100, [R1] ;  /* 0x0000000001647983 */ /* 0x004ea80000300a00 */
[----:B------:R-:W2:Y:S04]  /*1f80*/  LDL.LU.64 R102, [R1+0x8] ;  /* 0x0000080001667983 */ /* 0x000ea80000300a00 */
        /* <DEDUP_REMOVED lines=61> */
[----:B------:R-:W2:Y:S01]  /*2360*/  LDL.LU.64 R226, [R1+0x1f8] ;  /* 0x0001f80001e27983 */ /* 0x000ea20000300a00 */
[----:B------:R-:W-:-:S02]  /*2370*/  UIMAD UR4, UR8, 0x180, UR44 ;  /* 0x00000180080478a4 */ /* 0x000fc4000f8e022c */
[----:B------:R-:W-:Y:S01]  /*2380*/  ULEA UR6, UR8, UR9, 0x9 ;  /* 0x0000000908067291 */ /* 0x000fe2000f8e483f */
[----:B------:R-:W-:Y:S01]  /*2390*/  UMOV UR5, 0xc0000010 ;  /* 0xc000001000057882 */ /* 0x000fe20000000000 */
[----:B------:R-:W-:Y:S01]  /*23a0*/  UMOV UR7, 0xc0000010 ;  /* 0xc000001000077882 */ /* 0x000fe20000000000 */
[----:B--2---:R-:W-:-:S06]  /*23b0*/  WARPGROUP.ARRIVE ;  /* 0x00000000000079c5 */ /* 0x004fcc0000000000 */
[----:B------:R-:W-:Y:S03]  /*23c0*/  HGMMA.64x256x16.F32.BF16 R100, gdesc[UR4], R100, gsb0 ;  /* 0x03e00000046479f0 */ /* 0x000fe60008001864 */
        /* <DEDUP_REMOVED lines=65> */
[----:B--2---:R3:W5:Y:S04]  /*27e0*/  LDL.LU R154, [R1+0x2d8] ;  /* 0x0002d800019a7983 */ /* 0x0047680000300800 */
        /* <DEDUP_REMOVED lines=26> */
[----:B------:R-:W-:Y:S01]  /*2990*/  UIADD3 UR4, UR4, 0x100, URZ ;  /* 0x0000010004047890 */ /* 0x000fe2000fffe03f */
[----:B------:R-:W-:Y:S01]  /*29a0*/  UMOV UR5, 0xc0000010 ;  /* 0xc000001000057882 */ /* 0x000fe20000000000 */
[----:B--2---:R-:W-:-:S07]  /*29b0*/  WARPGROUP.ARRIVE ;  /* 0x00000000000079c5 */ /* 0x004fce0000000000 */
[----:B------:R-:W-:Y:S03]  /*29c0*/  HGMMA.64x256x16.F32.BF16 R24, gdesc[UR4], R24, gsb0 ;  /* 0x03e00000041879f0 */ /* 0x000fe60008001818 */
[----:B------:R-:W-:Y:S02]  /*29d0*/  WARPGROUP.DEPBAR.LE gsb0, 0x0 ;  /* 0x00008000000079c5 */ /* 0x000fe40000010000 */
[----:B---3--:R-:W-:Y:S05]  /*29e0*/  @!P0 BRA `(.L_x_28) ;  /* 0x0000000000048947 */ /* 0x008fea0003800000 */
[----:B------:R-:W-:Y:S01]  /*29f0*/  BPT.TRAP 0x1 ;  /* 0x000000040000795c */ /* 0x000fe20000300000 */
.L_x_28:
[----:B------:R-:W-:Y:S01]  /*2a00*/  ISETP.NE.AND P1, PT, R17, RZ, PT ;  /* 0x000000ff1100720c */ /* 0x000fe20003f25270 */
[----:B------:R-:W-:-:S12]  /*2a10*/  UISETP.GT.U32.AND UP0, UPT, UR40, 0x1, UPT ;  /* 0x000000012800788c */ /* 0x000fd8000bf04070 */
[----:B01----:R-:W-:-:S05]  /*2a20*/  @P1 LEA R5, R0, UR42, 0x3 ;  /* 0x0000002a00051c11 */ /* 0x003fca000f8e18ff */
[----:B------:R-:W-:-:S05]  /*2a30*/  @P1 VIADD R5, R5, 0x80 ;  /* 0x0000008005051836 */ /* 0x000fca0000000000 */
[----:B-----5:R-:W-:-:S04]  /*2a40*/  @P1 PRMT R5, R154, 0x654, R5 ;  /* 0x000006549a051816 */ /* 0x020fc80000000005 */
[----:B------:R0:W-:Y:S01]  /*2a50*/  @P1 SYNCS.ARRIVE.TRANS64.RED.A1T0 RZ, [R5+URZ], RZ ;  /* 0x000000ff05ff19a7 */ /* 0x0001e2000810043f */
[----:B------:R-:W-:-:S13]  /*2a60*/  PLOP3.LUT P1, PT, PT, PT, UP0, 0x80, 0x0 ;  /* 0x000000000000781c */ /* 0x000fda0003f2f008 */
[----:B0-----:R-:W-:Y:S05]  /*2a70*/  @P1 BRA `(.L_x_29) ;  /* 0x0000000000041947 */ /* 0x001fea0003800000 */
[----:B------:R-:W-:Y:S01]  /*2a80*/  BPT.TRAP 0x1 ;  /* 0x000000040000795c */ /* 0x000fe20000300000 */
.L_x_29:
[----:B------:R-:W-:Y:S01]  /*2a90*/  UIADD3 UR8, UR8, 0x1, URZ ;  /* 0x0000000108087890 */ /* 0x000fe2000fffe03f */
[C---:B------:R-:W-:Y:S01]  /*2aa0*/  ISETP.GT.AND P2, PT, R3.reuse, 0x1, PT ;  /* 0x000000010300780c */ /* 0x040fe20003f44270 */
[----:B------:R-:W-:Y:S02]  /*2ab0*/  VIADD R0, R0, 0x1 ;  /* 0x0000000100007836 */ /* 0x000fe40000000000 */
[----:B------:R-:W-:Y:S01]  /*2ac0*/  UISETP.NE.AND UP0, UPT, UR8, 0x10, UPT ;  /* 0x000000100800788c */ /* 0x000fe2000bf05270 */
[----:B------:R-:W-:Y:S02]  /*2ad0*/  VIADD R3, R3, 0xffffffff ;  /* 0xffffffff03037836 */ /* 0x000fe40000000000 */
[C---:B------:R-:W-:Y:S01]  /*2ae0*/  ISETP.NE.AND P1, PT, R0.reuse, 0x10, PT ;  /* 0x000000100000780c */ /* 0x040fe20003f25270 */
[----:B------:R-:W-:Y:S02]  /*2af0*/  USEL UR4, URZ, 0x1, UP0 ;  /* 0x000000013f047887 */ /* 0x000fe40008000000 */
[----:B------:R-:W-:Y:S01]  /*2b00*/  USEL UR8, UR8, URZ, UP0 ;  /* 0x0000003f08087287 */ /* 0x000fe20008000000 */
[----:B------:R-:W-:-:S03]  /*2b10*/  SEL R0, R0, RZ, P1 ;  /* 0x000000ff00007207 */ /* 0x000fc60000800000 */
[----:B------:R-:W-:Y:S01]  /*2b20*/  LOP3.LUT R4, R4, UR4, RZ, 0x3c, !PT ;  /* 0x0000000404047c12 */ /* 0x000fe2000f8e3cff */
[----:B------:R-:W-:Y:S07]  /*2b30*/  @P2 BRA `(.L_x_30) ;  /* 0xfffffff000782947 */ /* 0x000fee000383ffff */
.L_x_23:
[----:B01----:R-:W0:Y:S02]  /*2b40*/  LDC R0, c[0x0][0x28c] ;  /* 0x0000a300ff007b82 */ /* 0x003e240000000800 */
[----:B0-----:R-:W-:-:S13]  /*2b50*/  ISETP.GE.AND P1, PT, R0, 0x1, PT ;  /* 0x000000010000780c */ /* 0x001fda0003f26270 */
[----:B------:R-:W-:Y:S05]  /*2b60*/  @!P1 BRA `(.L_x_31) ;  /* 0x0000000000389947 */ /* 0x000fea0003800000 */
[----:B------:R-:W-:Y:S05]  /*2b70*/  @!P0 BRA `(.L_x_32) ;  /* 0x0000000000048947 */ /* 0x000fea0003800000 */
[----:B------:R-:W-:Y:S01]  /*2b80*/  BPT.TRAP 0x1 ;  /* 0x000000040000795c */ /* 0x000fe20000300000 */
.L_x_32:
[----:B------:R-:W-:Y:S01]  /*2b90*/  ISETP.NE.AND P0, PT, R17, RZ, PT ;  /* 0x000000ff1100720c */ /* 0x000fe20003f05270 */
[----:B------:R-:W-:Y:S01]  /*2ba0*/  IMAD.U32 R3, RZ, RZ, UR42 ;  /* 0x0000002aff037e24 */ /* 0x000fe2000f8e00ff */
[----:B------:R-:W-:-:S11]  /*2bb0*/  UISETP.GT.U32.AND UP0, UPT, UR40, 0x1, UPT ;  /* 0x000000012800788c */ /* 0x000fd6000bf04070 */
[----:B------:R-:W-:-:S04]  /*2bc0*/  @P0 VIADD R0, R6, UR39 ;  /* 0x0000002706000c36 */ /* 0x000fc80008000000 */
[----:B------:R-:W-:-:S05]  /*2bd0*/  @P0 IMAD.SHL.U32 R0, R0, 0x8, RZ ;  /* 0x0000000800000824 */ /* 0x000fca00078e00ff */
[----:B------:R-:W-:-:S04]  /*2be0*/  @P0 LOP3.LUT R0, R0, 0x78, RZ, 0xc0, !PT ;  /* 0x0000007800000812 */ /* 0x000fc800078ec0ff */
[----:B------:R-:W-:-:S04]  /*2bf0*/  @P0 IADD3 R0, R3, 0x80, R0 ;  /* 0x0000008003000810 */ /* 0x000fc80007ffe000 */
[----:B------:R-:W-:-:S04]  /*2c00*/  @P0 PRMT R0, R154, 0x654, R0 ;  /* 0x000006549a000816 */ /* 0x000fc80000000000 */
[----:B------:R0:W-:Y:S01]  /*2c10*/  @P0 SYNCS.ARRIVE.TRANS64.RED.A1T0 RZ, [R0+URZ], RZ ;  /* 0x000000ff00ff09a7 */ /* 0x0001e2000810043f */
[----:B------:R-:W-:-:S13]  /*2c20*/  PLOP3.LUT P0, PT, PT, PT, UP0, 0x80, 0x0 ;  /* 0x000000000000781c */ /* 0x000fda0003f0f008 */
[----:B0-----:R-:W-:Y:S05]  /*2c30*/  @P0 BRA `(.L_x_31) ;  /* 0x0000000000040947 */ /* 0x001fea0003800000 */
[----:B------:R-:W-:Y:S01]  /*2c40*/  BPT.TRAP 0x1 ;  /* 0x000000040000795c */ /* 0x000fe20000300000 */
.L_x_31:
[----:B------:R-:W3:Y:S01]  /*2c50*/  S2R R6, SR_TID.X ;  /* 0x0000000000067919 */ /* 0x000ee20000002100 */
[----:B------:R-:W0:Y:S01]  /*2c60*/  LDC R3, c[0x0][0x288] ;  /* 0x0000a200ff037b82 */ /* 0x000e220000000800 */
[----:B------:R-:W-:Y:S01]  /*2c70*/  IMAD.SHL.U32 R0, R18, 0x100, RZ ;  /* 0x0000010012007824 */ /* 0x000fe200078e00ff */
[----:B------:R-:W-:Y:S01]  /*2c80*/  UIADD3 UR39, UR41, UR39, URZ ;  /* 0x0000002729277290 */ /* 0x000fe2000fffe03f */
[----:B------:R-:W-:Y:S01]  /*2c90*/  IMAD.MOV.U32 R163, RZ, RZ, -0x1 ;  /* 0xffffffffffa37424 */ /* 0x000fe200078e00ff */
[----:B------:R-:W-:Y:S01]  /*2ca0*/  ULDC UR4, c[0x0][0x284] ;  /* 0x0000a10000047ab9 */ /* 0x000fe20000000800 */
[----:B------:R-:W-:Y:S02]  /*2cb0*/  USHF.R.S32.HI UR10, URZ, 0x1f, UR43 ;  /* 0x0000001f3f0a7899 */ /* 0x000fe4000801142b */
[----:B------:R-:W-:Y:S01]  /*2cc0*/  UISETP.GT.U32.AND UP0, UPT, UR39, 0xf, UPT ;  /* 0x0000000f2700788c */ /* 0x000fe2000bf04070 */
[----:B------:R-:W-:-:S03]  /*2cd0*/  ULDC.64 UR8, c[0x0][0x5d0] ;  /* 0x0001740000087ab9 */ /* 0x000fc60000000a00 */
[----:B------:R-:W-:Y:S02]  /*2ce0*/  UISETP.LT.U32.AND UP0, UPT, UR41, 0x10, UP0 ;  /* 0x000000102900788c */ /* 0x000fe40008701070 */
[----:B------:R-:W-:Y:S02]  /*2cf0*/  UIMAD UR5, UR10, UR8, URZ ;  /* 0x000000080a0572a4 */ /* 0x000fe4000f8e023f */
[----:B------:R-:W-:Y:S02]  /*2d00*/  USEL UR6, URZ, 0x1, !UP0 ;  /* 0x000000013f067887 */ /* 0x000fe4000c000000 */
[----:B------:R-:W-:Y:S01]  /*2d10*/  UIMAD UR5, UR43, UR9, UR5 ;  /* 0x000000092b0572a4 */ /* 0x000fe2000f8e0205 */
[----:B0-----:R-:W-:Y:S02]  /*2d20*/  ISETP.GE.AND P0, PT, R0, R3, PT ;  /* 0x000000030000720c */ /* 0x001fe40003f06270 */
[C---:B---34-:R-:W-:Y:S01]  /*2d30*/  LOP3.LUT R4, R6.reuse, 0x3, RZ, 0xc0, !PT ;  /* 0x0000000306047812 */ /* 0x058fe200078ec0ff */
[----:B------:R-:W-:Y:S01]  /*2d40*/  IMAD.SHL.U32 R20, R6, 0x2, RZ ;  /* 0x0000000206147824 */ /* 0x000fe200078e00ff */
[----:B------:R-:W-:-:S02]  /*2d50*/  SHF.R.U32.HI R155, RZ, 0x7, R6 ;  /* 0x00000007ff9b7819 */ /* 0x000fc40000011606 */
[----:B------:R-:W-:Y:S01]  /*2d60*/  LOP3.LUT R5, R6, 0x60, RZ, 0xc0, !PT ;  /* 0x0000006006057812 */ /* 0x000fe200078ec0ff */
[----:B------:R-:W-:Y:S01]  /*2d70*/  IMAD R4, R4, -0x2, R3 ;  /* 0xfffffffe04047824 */ /* 0x000fe200078e0203 */
[----:B------:R-:W-:Y:S02]  /*2d80*/  LOP3.LUT R155, R155, 0x1, RZ, 0xc0, !PT ;  /* 0x000000019b9b7812 */ /* 0x000fe400078ec0ff */
[----:B------:R-:W-:Y:S01]  /*2d90*/  SHF.R.U32.HI R3, RZ, 0x2, R6 ;  /* 0x00000002ff037819 */ /* 0x000fe20000011606 */
[----:B------:R-:W-:Y:S01]  /*2da0*/  IMAD.U32 R6, RZ, RZ, UR8 ;  /* 0x00000008ff067e24 */ /* 0x000fe2000f8e00ff */
[----:B------:R-:W-:Y:S01]  /*2db0*/  SHF.R.U32.HI R5, RZ, 0x1, R5 ;  /* 0x00000001ff057819 */ /* 0x000fe20000011605 */
[----:B------:R-:W-:Y:S01]  /*2dc0*/  IMAD.SHL.U32 R19, R155, 0x40, RZ ;  /* 0x000000409b137824 */ /* 0x000fe200078e00ff */
[----:B------:R-:W-:Y:S01]  /*2dd0*/  LOP3.LUT R3, R3, 0x7, RZ, 0xc0, !PT ;  /* 0x0000000703037812 */ /* 0x000fe200078ec0ff */
[----:B------:R-:W-:Y:S01]  /*2de0*/  IMAD.IADD R0, R4, 0x1, -R0 ;  /* 0x0000000104007824 */ /* 0x000fe200078e0a00 */
[----:B------:R-:W-:-:S02]  /*2df0*/  LOP3.LUT R20, R20, 0x6, RZ, 0xc0, !PT ;  /* 0x0000000614147812 */ /* 0x000fc400078ec0ff */
[--C-:B------:R-:W-:Y:S02]  /*2e00*/  LOP3.LUT R19, R19, 0x40, R3.reuse, 0xe2, !PT ;  /* 0x0000004013137812 */ /* 0x100fe400078ee203 */
[-C--:B------:R-:W-:Y:S02]  /*2e10*/  IADD3 R3, RZ, -R5.reuse, -R3 ;  /* 0x80000005ff037210 */ /* 0x080fe40007ffe803 */
[----:B------:R-:W-:Y:S02]  /*2e20*/  PRMT R20, R20, 0x6540, R18 ;  /* 0x0000654014147816 */ /* 0x000fe40000000012 */
[----:B------:R-:W-:Y:S01]  /*2e30*/  LOP3.LUT R18, R19, R5, RZ, 0xfc, !PT ;  /* 0x0000000513127212 */ /* 0x000fe200078efcff */
[----:B------:R-:W-:Y:S01]  /*2e40*/  IMAD R155, R155, -0x40, R3 ;  /* 0xffffffc09b9b7824 */ /* 0x000fe200078e0203 */
[----:B------:R-:W-:Y:S01]  /*2e50*/  SHF.R.S32.HI R21, RZ, 0x1f, R20 ;  /* 0x0000001fff157819 */ /* 0x000fe20000011414 */
[----:B------:R-:W-:Y:S02]  /*2e60*/  IMAD R3, R22, 0xc0, RZ ;  /* 0x000000c016037824 */ /* 0x000fe400078e02ff */
[----:B------:R-:W-:-:S02]  /*2e70*/  IMAD.MOV.U32 R19, RZ, RZ, RZ ;  /* 0x000000ffff137224 */ /* 0x000fc400078e00ff */
[----:B------:R-:W-:Y:S01]  /*2e80*/  IMAD.WIDE.U32 R6, R6, UR43, R20 ;  /* 0x0000002b06067c25 */ /* 0x000fe2000f8e0014 */
[C---:B------:R-:W-:Y:S02]  /*2e90*/  IADD3 R155, -R3.reuse, UR4, R155 ;  /* 0x00000004039b7c10 */ /* 0x040fe4000fffe19b */
[----:B------:R-:W-:Y:S01]  /*2ea0*/  ISETP.GE.OR P0, PT, R3, UR4, P0 ;  /* 0x0000000403007c0c */ /* 0x000fe20008706670 */
[----:B------:R-:W-:Y:S01]  /*2eb0*/  USHF.R.U32.HI UR4, URZ, 0x4, UR39 ;  /* 0x000000043f047899 */ /* 0x000fe20008011627 */
[----:B------:R-:W-:Y:S01]  /*2ec0*/  VIADD R7, R7, UR5 ;  /* 0x0000000507077c36 */ /* 0x000fe20008000000 */
[----:B------:R-:W-:Y:S01]  /*2ed0*/  ULOP3.LUT UR39, UR39, 0xf, URZ, 0xc0, !UPT ;  /* 0x0000000f27277892 */ /* 0x000fe2000f8ec03f */
[----:B------:R-:W-:Y:S01]  /*2ee0*/  IMAD.WIDE R18, R22, 0xc0, R18 ;  /* 0x000000c016127825 */ /* 0x000fe200078e0212 */
[----:B------:R-:W-:-:S04]  /*2ef0*/  ULOP3.LUT UR4, UR4, 0x1, URZ, 0xc0, !UPT ;  /* 0x0000000104047892 */ /* 0x000fc8000f8ec03f */
[----:B------:R-:W-:-:S04]  /*2f00*/  UISETP.NE.U32.AND UP1, UPT, UR4, 0x1, UPT ;  /* 0x000000010400788c */ /* 0x000fc8000bf25070 */
[----:B------:R-:W-:-:S04]  /*2f10*/  UISETP.GT.U32.AND UP0, UPT, UR41, 0xf, !UP1 ;  /* 0x0000000f2900788c */ /* 0x000fc8000cf04070 */
[----:B------:R-:W-:-:S04]  /*2f20*/  USEL UR4, URZ, 0x1, !UP0 ;  /* 0x000000013f047887 */ /* 0x000fc8000c000000 */
[----:B------:R-:W-:Y:S01]  /*2f30*/  ULOP3.LUT UR38, UR4, UR38, UR6, 0x96, !UPT ;  /* 0x0000002604267292 */ /* 0x000fe2000f8e9606 */
[----:B------:R-:W-:Y:S11]  /*2f40*/  @P0 BRA `(.L_x_33) ;  /* 0x0000010400140947 */ /* 0x000ff60003800000 */
[----:B-----5:R-:W-:Y:S01]  /*2f50*/  FSETP.NEU.AND P0, PT, R16, RZ, PT ;  /* 0x000000ff1000720b */ /* 0x020fe20003f0d000 */
[----:B------:R-:W-:Y:S01]  /*2f60*/  ULDC.64 UR4, c[0x0][0x5c8] ;  /* 0x0001720000047ab9 */ /* 0x000fe20000000a00 */
[----:B------:R-:W-:Y:S01]  /*2f70*/  ISETP.GT.AND P3, PT, R155, RZ, PT ;  /* 0x000000ff9b00720c */ /* 0x000fe20003f64270 */
[----:B------:R-:W-:Y:S01]  /*2f80*/  IMAD R10, R19, UR4, RZ ;  /* 0x00000004130a7c24 */ /* 0x000fe2000f8e02ff */
[----:B------:R-:W-:Y:S01]  /*2f90*/  BSSY B0, `(.L_x_33) ;  /* 0x0001040000007945 */ /* 0x000fe20003800000 */
[----:B------:R-:W-:Y:S01]  /*2fa0*/  IMAD.WIDE.U32 R6, R18, UR4, R6 ;  /* 0x0000000412067c25 */ /* 0x000fe2000f8e0006 */
[----:B------:R-:W-:-:S03]  /*2fb0*/  ISETP.GT.AND P1, PT, R0, RZ, P3 ;  /* 0x000000ff0000720c */ /* 0x000fc60001f24270 */
[----:B------:R-:W-:-:S04]  /*2fc0*/  IMAD R10, R18, UR5, R10 ;  /* 0x00000005120a7c24 */ /* 0x000fc8000f8e020a */
[----:B------:R-:W-:Y:S01]  /*2fd0*/  IMAD.IADD R10, R7, 0x1, R10 ;  /* 0x00000001070a7824 */ /* 0x000fe200078e020a */
[----:B------:R-:W-:Y:S06]  /*2fe0*/  @!P0 BRA `(.L_x_34) ;  /* 0x000000ac004c8947 */ /* 0x000fec0003800000 */
[----:B------:R-:W0:Y:S01]  /*2ff0*/  LDC.64 R152, c[0x0][0x5b8] ;  /* 0x00016e00ff987b82 */ /* 0x000e220000000a00 */
[----:B------:R-:W2:Y:S01]  /*3000*/  LDL.LU R11, [R1] ;  /* 0x00000000010b7983 */ /* 0x000ea20000300800 */
[----:B------:R-:W-:-:S06]  /*3010*/  ULDC.64 UR6, c[0x0][0x5c0] ;  /* 0x0001700000067ab9 */ /* 0x000fcc0000000a00 */
[----:B------:R-:W1:Y:S08]  /*3020*/  LDC.64 R14, c[0x0][0x5b0] ;  /* 0x00016c00ff0e7b82 */ /* 0x000e700000000a00 */
[----:B------:R-:W3:Y:S01]  /*3030*/  LDC.64 R12, c[0x0][0x5a8] ;  /* 0x00016a00ff0c7b82 */ /* 0x000ee20000000a00 */
[C---:B0-----:R-:W-:Y:S02]  /*3040*/  IMAD R160, R152.reuse, UR10, RZ ;  /* 0x0000000a98a07c24 */ /* 0x041fe4000f8e02ff */
[----:B------:R-:W-:-:S04]  /*3050*/  IMAD.WIDE.U32 R156, R152, UR43, R20 ;  /* 0x0000002b989c7c25 */ /* 0x000fc8000f8e0014 */
[----:B------:R-:W-:Y:S02]  /*3060*/  IMAD R160, R153, UR43, R160 ;  /* 0x0000002b99a07c24 */ /* 0x000fe4000f8e02a0 */
[-C--:B-1----:R-:W-:Y:S02]  /*3070*/  IMAD R153, R19, R14.reuse, RZ ;  /* 0x0000000e13997224 */ /* 0x082fe400078e02ff */
[----:B------:R-:W-:Y:S02]  /*3080*/  IMAD.IADD R23, R157, 0x1, R160 ;  /* 0x000000019d177824 */ /* 0x000fe400078e02a0 */
[----:B------:R-:W-:Y:S02]  /*3090*/  IMAD.MOV.U32 R22, RZ, RZ, R156 ;  /* 0x000000ffff167224 */ /* 0x000fe400078e009c */
[C---:B------:R-:W-:Y:S02]  /*30a0*/  IMAD R153, R18.reuse, R15, R153 ;  /* 0x0000000f12997224 */ /* 0x040fe400078e0299 */
[----:B------:R-:W-:-:S04]  /*30b0*/  IMAD.WIDE.U32 R4, R18, R14, R22 ;  /* 0x0000000e12047225 */ /* 0x000fc800078e0016 */
[----:B------:R-:W-:Y:S01]  /*30c0*/  IMAD.IADD R3, R5, 0x1, R153 ;  /* 0x0000000105037824 */ /* 0x000fe200078e0299 */
[----:B---3--:R-:W-:-:S04]  /*30d0*/  LEA R8, P0, R4, R12, 0x1 ;  /* 0x0000000c04087211 */ /* 0x008fc800078008ff */
[----:B------:R-:W-:-:S05]  /*30e0*/  LEA.HI.X R9, R4, R13, R3, 0x1, P0 ;  /* 0x0000000d04097211 */ /* 0x000fca00000f0c03 */
[----:B------:R-:W3:Y:S01]  /*30f0*/  @P1 LDG.E.LTC128B.U16 R3, desc[UR36][R8.64] ;  /* 0x0000002408031981 */ /* 0x000ee2000c1e1520 */
[----:B------:R-:W-:Y:S01]  /*3100*/  BSSY B1, `(.L_x_35) ;  /* 0x0000011000017945 */ /* 0x000fe20003800000 */
[----:B---3--:R-:W-:-:S04]  /*3110*/  IMAD.U32 R4, R3, 0x10000, RZ ;  /* 0x0001000003047824 */ /* 0x008fc800078e00ff */
[----:B------:R-:W-:-:S04]  /*3120*/  FMUL R4, R4, R16 ;  /* 0x0000001004047220 */ /* 0x000fc80000400000 */
[----:B--2---:R-:W-:Y:S01]  /*3130*/  FFMA R7, R11, R2, R4 ;  /* 0x000000020b077223 */ /* 0x004fe20000000004 */
[----:B------:R-:W-:-:S04]  /*3140*/  LEA R4, P0, R6, UR6, 0x1 ;  /* 0x0000000606047c11 */ /* 0x000fc8000f8008ff */
[----:B------:R-:W-:Y:S02]  /*3150*/  LEA.HI.X R5, R6, UR7, R10, 0x1, P0 ;  /* 0x0000000706057c11 */ /* 0x000fe400080f0c0a */
[----:B------:R-:W-:-:S05]  /*3160*/  F2FP.BF16.F32.PACK_AB R6, RZ, R7 ;  /* 0x00000007ff06723e */ /* 0x000fca00000010ff */
[----:B------:R0:W-:Y:S02]  /*3170*/  @P1 STG.E.U16 desc[UR36][R4.64], R6 ;  /* 0x0000000604001986 */ /* 0x0001e4000c101524 */
[----:B0-----:R-:W-:-:S04]  /*3180*/  IMAD.WIDE.U32 R6, R18, R14, R20 ;  /* 0x0000000e12067225 */ /* 0x001fc800078e0014 */
[----:B------:R-:W-:Y:S02]  /*3190*/  IMAD.IADD R7, R153, 0x1, R7 ;  /* 0x0000000199077824 */ /* 0x000fe400078e0207 */
[----:B------:R-:W-:-:S04]  /*31a0*/  IMAD.WIDE.U32 R6, R152, UR43, R6 ;  /* 0x0000002b98067c25 */ /* 0x000fc8000f8e0006 */
[----:B------:R-:W-:Y:S01]  /*31b0*/  IMAD.IADD R7, R160, 0x1, R7 ;  /* 0x00000001a0077824 */ /* 0x000fe200078e0207 */
[----:B------:R-:W-:-:S04]  /*31c0*/  LEA R10, P0, R6, R12, 0x1 ;  /* 0x0000000c060a7211 */ /* 0x000fc800078008ff */
[----:B------:R-:W-:Y:S02]  /*31d0*/  LEA.HI.X R11, R6, R13, R7, 0x1, P0 ;  /* 0x0000000d060b7211 */ /* 0x000fe400000f0c07 */
[----:B------:R-:W-:-:S13]  /*31e0*/  ISETP.GT.AND P0, PT, R0, 0x1, P3 ;  /* 0x000000010000780c */ /* 0x000fda0001f04270 */
[----:B------:R-:W-:Y:S05]  /*31f0*/  @!P0 BRA `(.L_x_36) ;  /* 0x0000000000048947 */ /* 0x000fea0003800000 */
[----:B------:R0:W5:Y:S02]  /*3200*/  LDG.E.LTC128B.U16 R3, desc[UR36][R10.64+0x2] ;  /* 0x000002240a037981 */ /* 0x000164000c1e1520 */
.L_x_36:
[----:B------:R-:W-:Y:S05]  /*3210*/  BSYNC B1 ;  /* 0x0000000000017941 */ /* 0x000fea0003800000 */
.L_x_35:
[----:B------:R-:W2:Y:S01]  /*3220*/  LDL.LU R7, [R1+0x4] ;  /* 0x0000040001077983 */ /* 0x000ea20000300800 */
[----:B-----5:R-:W-:Y:S01]  /*3230*/  IMAD.U32 R6, R3, 0x10000, RZ ;  /* 0x0001000003067824 */ /* 0x020fe200078e00ff */
[C---:B------:R-:W-:Y:S01]  /*3240*/  SHF.L.U64.HI R159, R14.reuse, 0x3, R15 ;  /* 0x000000030e9f7819 */ /* 0x040fe2000001020f */
[----:B------:R-:W-:Y:S01]  /*3250*/  IMAD.SHL.U32 R158, R14, 0x8, RZ ;  /* 0x000000080e9e7824 */ /* 0x000fe200078e00ff */
[----:B------:R-:W3:Y:S01]  /*3260*/  LDL.LU R161, [R1+0x8] ;  /* 0x0000080001a17983 */ /* 0x000ee20000300800 */
[----:B------:R-:W-:-:S04]  /*3270*/  FMUL R6, R6, R16 ;  /* 0x0000001006067220 */ /* 0x000fc80000400000 */
[----:B--2---:R-:W-:-:S05]  /*3280*/  FFMA R6, R7, R2, R6 ;  /* 0x0000000207067223 */ /* 0x004fca0000000006 */
[----:B------:R-:W-:-:S05]  /*3290*/  F2FP.BF16.F32.PACK_AB R6, RZ, R6 ;  /* 0x00000006ff06723e */ /* 0x000fca00000010ff */
[----:B------:R1:W-:Y:S01]  /*32a0*/  @P0 STG.E.U16 desc[UR36][R4.64+0x2], R6 ;  /* 0x0000020604000986 */ /* 0x0003e2000c101524 */
[----:B------:R-:W-:-:S04]  /*32b0*/  ISETP.GT.AND P0, PT, R155, 0x8, PT ;  /* 0x000000089b00780c */ /* 0x000fc80003f04270 */
[----:B------:R-:W-:Y:S01]  /*32c0*/  ISETP.GT.AND P1, PT, R0, RZ, P0 ;  /* 0x000000ff0000720c */ /* 0x000fe20000724270 */
[----:B-1----:R-:W-:-:S04]  /*32d0*/  IMAD.WIDE.U32 R6, R18, R14, R158 ;  /* 0x0000000e12067225 */ /* 0x002fc800078e009e */
[----:B------:R-:W-:Y:S01]  /*32e0*/  IMAD.IADD R153, R153, 0x1, R7 ;  /* 0x0000000199997824 */ /* 0x000fe200078e0207 */
[----:B------:R-:W-:-:S05]  /*32f0*/  IADD3 R7, P2, R156, R6, RZ ;  /* 0x000000069c077210 */ /* 0x000fca0007f5e0ff */
[----:B------:R-:W-:Y:S01]  /*3300*/  IMAD.X R9, R153, 0x1, R23, P2 ;  /* 0x0000000199097824 */ /* 0x000fe200010e0617 */
[----:B------:R-:W-:-:S04]  /*3310*/  LEA R8, P2, R7, R12, 0x1 ;  /* 0x0000000c07087211 */ /* 0x000fc800078408ff */
[----:B------:R-:W-:-:S05]  /*3320*/  LEA.HI.X R9, R7, R13, R9, 0x1, P2 ;  /* 0x0000000d07097211 */ /* 0x000fca00010f0c09 */
[----:B------:R1:W2:Y:S01]  /*3330*/  @P1 LDG.E.LTC128B.U16 R3, desc[UR36][R8.64] ;  /* 0x0000002408031981 */ /* 0x0002a2000c1e1520 */
[----:B------:R-:W-:Y:S01]  /*3340*/  IADD3 R6, P2, R20, R6, RZ ;  /* 0x0000000614067210 */ /* 0x000fe20007f5e0ff */
[----:B------:R-:W-:Y:S01]  /*3350*/  IMAD.U32 R162, RZ, RZ, UR4 ;  /* 0x00000004ffa27e24 */ /* 0x000fe2000f8e00ff */
[----:B------:R-:W-:Y:S01]  /*3360*/  ISETP.GT.AND P4, PT, R0, 0x1, P0 ;  /* 0x000000010000780c */ /* 0x000fe20000784270 */
[----:B------:R-:W-:Y:S02]  /*3370*/  BSSY B1, `(.L_x_37) ;  /* 0x0000014000017945 */ /* 0x000fe40003800000 */
[----:B------:R-:W-:Y:S02]  /*3380*/  IMAD.X R7, R21, 0x1, R153, P2 ;  /* 0x0000000115077824 */ /* 0x000fe400010e0699 */
[----:B------:R-:W-:Y:S02]  /*3390*/  IMAD.SHL.U32 R162, R162, 0x10, RZ ;  /* 0x00000010a2a27824 */ /* 0x000fe400078e00ff */
[----:B------:R-:W-:-:S04]  /*33a0*/  IMAD.WIDE.U32 R6, R152, UR43, R6 ;  /* 0x0000002b98067c25 */ /* 0x000fc8000f8e0006 */
[----:B------:R-:W-:Y:S01]  /*33b0*/  IMAD.IADD R7, R160, 0x1, R7 ;  /* 0x00000001a0077824 */ /* 0x000fe200078e0207 */
[----:B-1----:R-:W-:-:S04]  /*33c0*/  LEA R8, P2, R6, R12, 0x1 ;  /* 0x0000000c06087211 */ /* 0x002fc800078408ff */
[----:B------:R-:W-:Y:S01]  /*33d0*/  LEA.HI.X R9, R6, R13, R7, 0x1, P2 ;  /* 0x0000000d06097211 */ /* 0x000fe200010f0c07 */
[----:B------:R-:W-:Y:S02]  /*33e0*/  IMAD.U32 R6, RZ, RZ, UR4 ;  /* 0x00000004ff067e24 */ /* 0x000fe4000f8e00ff */
[----:B--2---:R-:W-:-:S04]  /*33f0*/  IMAD.U32 R7, R3, 0x10000, RZ ;  /* 0x0001000003077824 */ /* 0x004fc800078e00ff */
[----:B------:R-:W-:-:S04]  /*3400*/  FMUL R7, R7, R16 ;  /* 0x0000001007077220 */ /* 0x000fc80000400000 */
[----:B---3--:R-:W-:Y:S01]  /*3410*/  FFMA R7, R161, R2, R7 ;  /* 0x00000002a1077223 */ /* 0x008fe20000000007 */
[----:B------:R-:W-:-:S04]  /*3420*/  IMAD.U32 R161, RZ, RZ, UR5 ;  /* 0x00000005ffa17e24 */ /* 0x000fc8000f8e00ff */
[----:B------:R-:W-:Y:S02]  /*3430*/  F2FP.BF16.F32.PACK_AB R7, RZ, R7 ;  /* 0x00000007ff07723e */ /* 0x000fe400000010ff */
[----:B------:R-:W-:Y:S02]  /*3440*/  SHF.L.U64.HI R161, R6, 0x4, R161 ;  /* 0x0000000406a17819 */ /* 0x000fe400000102a1 */
[----:B------:R-:W-:Y:S02]  /*3450*/  IADD3 R6, P2, R162, R4, RZ ;  /* 0x00000004a2067210 */ /* 0x000fe40007f5e0ff */
[----:B------:R-:W-:-:S03]  /*3460*/  PRMT R153, R7, 0x7610, R153 ;  /* 0x0000761007997816 */ /* 0x000fc60000000099 */
[----:B------:R-:W-:-:S05]  /*3470*/  IMAD.X R7, R161, 0x1, R5, P2 ;  /* 0x00000001a1077824 */ /* 0x000fca00010e0605 */
[----:B------:R1:W-:Y:S01]  /*3480*/  @P1 STG.E.U16 desc[UR36][R6.64], R153 ;  /* 0x0000009906001986 */ /* 0x0003e2000c101524 */
[----:B------:R-:W-:Y:S05]  /*3490*/  @!P4 BRA `(.L_x_38) ;  /* 0x000000000004c947 */ /* 0x000fea0003800000 */
[----:B------:R2:W5:Y:S02]  /*34a0*/  LDG.E.LTC128B.U16 R3, desc[UR36][R8.64+0x2] ;  /* 0x0000022408037981 */ /* 0x000564000c1e1520 */
.L_x_38:
[----:B------:R-:W-:Y:S05]  /*34b0*/  BSYNC B1 ;  /* 0x0000000000017941 */ /* 0x000fea0003800000 */
.L_x_37:
[----:B------:R-:W3:Y:S01]  /*34c0*/  LDL.LU R164, [R1+0xc] ;  /* 0x00000c0001a47983 */ /* 0x000ee20000300800 */
[----:B-1---5:R-:W-:Y:S01]  /*34d0*/  IMAD.U32 R153, R3, 0x10000, RZ ;  /* 0x0001000003997824 */ /* 0x022fe200078e00ff */
[----:B------:R-:W-:Y:S01]  /*34e0*/  ISETP.GT.AND P1, PT, R0, 0x8, P3 ;  /* 0x000000080000780c */ /* 0x000fe20001f24270 */
[----:B------:R-:W-:Y:S02]  /*34f0*/  BSSY B1, `(.L_x_39) ;  /* 0x0000007000017945 */ /* 0x000fe40003800000 */
[----:B------:R-:W-:-:S04]  /*3500*/  FMUL R153, R153, R16 ;  /* 0x0000001099997220 */ /* 0x000fc80000400000 */
[----:B---3--:R-:W-:-:S05]  /*3510*/  FFMA R153, R164, R2, R153 ;  /* 0x00000002a4997223 */ /* 0x008fca0000000099 */
[----:B------:R-:W-:-:S05]  /*3520*/  F2FP.BF16.F32.PACK_AB R153, RZ, R153 ;  /* 0x00000099ff99723e */ /* 0x000fca00000010ff */
[----:B------:R1:W-:Y:S01]  /*3530*/  @P4 STG.E.U16 desc[UR36][R6.64+0x2], R153 ;  /* 0x0000029906004986 */ /* 0x0003e2000c101524 */
[----:B------:R-:W-:Y:S05]  /*3540*/  @!P1 BRA `(.L_x_40) ;  /* 0x0000000000049947 */ /* 0x000fea0003800000 */
[----:B------:R3:W5:Y:S02]  /*3550*/  LDG.E.LTC128B.U16 R3, desc[UR36][R10.64+0x10] ;  /* 0x000010240a037981 */ /* 0x000764000c1e1520 */
.L_x_40:
[----:B------:R-:W-:Y:S05]  /*3560*/  BSYNC B1 ;  /* 0x0000000000017941 */ /* 0x000fea0003800000 */
.L_x_39:
[----:B------:R-:W4:Y:S01]  /*3570*/  LDL.LU R164, [R1+0x10] ;  /* 0x0000100001a47983 */ /* 0x000f220000300800 */
[----:B-1---5:R-:W-:Y:S01]  /*3580*/  IMAD.U32 R153, R3, 0x10000, RZ ;  /* 0x0001000003997824 */ /* 0x022fe200078e00ff */
[----:B------:R-:W-:Y:S01]  /*3590*/  ISETP.GT.AND P2, PT, R0, 0x9, P3 ;  /* 0x000000090000780c */ /* 0x000fe20001f44270 */
[----:B------:R-:W-:Y:S02]  /*35a0*/  BSSY B1, `(.L_x_41) ;  /* 0x0000007000017945 */ /* 0x000fe40003800000 */
[----:B------:R-:W-:-:S04]  /*35b0*/  FMUL R153, R153, R16 ;  /* 0x0000001099997220 */ /* 0x000fc80000400000 */
[----:B----4-:R-:W-:-:S05]  /*35c0*/  FFMA R153, R164, R2, R153 ;  /* 0x00000002a4997223 */ /* 0x010fca0000000099 */
[----:B------:R-:W-:-:S05]  /*35d0*/  F2FP.BF16.F32.PACK_AB R153, RZ, R153 ;  /* 0x00000099ff99723e */ /* 0x000fca00000010ff */
[----:B------:R1:W-:Y:S01]  /*35e0*/  @P1 STG.E.U16 desc[UR36][R4.64+0x10], R153 ;  /* 0x0000109904001986 */ /* 0x0003e2000c101524 */
[----:B------:R-:W-:Y:S05]  /*35f0*/  @!P2 BRA `(.L_x_42) ;  /* 0x000000000004a947 */ /* 0x000fea0003800000 */
[----:B------:R4:W5:Y:S02]  /*3600*/  LDG.E.LTC128B.U16 R3, desc[UR36][R10.64+0x12] ;  /* 0x000012240a037981 */ /* 0x000964000c1e1520 */
.L_x_42:
[----:B------:R-:W-:Y:S05]  /*3610*/  BSYNC B1 ;  /* 0x0000000000017941 */ /* 0x000fea0003800000 */
.L_x_41:
[----:B------:R-:W2:Y:S01]  /*3620*/  LDL.LU R164, [R1+0x14] ;  /* 0x0000140001a47983 */ /* 0x000ea20000300800 */
[----:B-1---5:R-:W-:Y:S01]  /*3630*/  IMAD.U32 R153, R3, 0x10000, RZ ;  /* 0x0001000003997824 */ /* 0x022fe200078e00ff */
[----:B------:R-:W-:Y:S01]  /*3640*/  ISETP.GT.AND P1, PT, R0, 0x8, P0 ;  /* 0x000000080000780c */ /* 0x000fe20000724270 */
[----:B------:R-:W-:Y:S02]  /*3650*/  BSSY B1, `(.L_x_43) ;  /* 0x0000007000017945 */ /* 0x000fe40003800000 */
[----:B------:R-:W-:-:S04]  /*3660*/  FMUL R153, R153, R16 ;  /* 0x0000001099997220 */ /* 0x000fc80000400000 */
[----:B--2---:R-:W-:-:S05]  /*3670*/  FFMA R153, R164, R2, R153 ;  /* 0x00000002a4997223 */ /* 0x004fca0000000099 */
[----:B------:R-:W-:-:S05]  /*3680*/  F2FP.BF16.F32.PACK_AB R153, RZ, R153 ;  /* 0x00000099ff99723e */ /* 0x000fca00000010ff */
[----:B------:R1:W-:Y:S01]  /*3690*/  @P2 STG.E.U16 desc[UR36][R4.64+0x12], R153 ;  /* 0x0000129904002986 */ /* 0x0003e2000c101524 */
[----:B------:R-:W-:Y:S05]  /*36a0*/  @!P1 BRA `(.L_x_44) ;  /* 0x0000000000049947 */ /* 0x000fea0003800000 */
[----:B------:R2:W5:Y:S02]  /*36b0*/  LDG.E.LTC128B.U16 R3, desc[UR36][R8.64+0x10] ;  /* 0x0000102408037981 */ /* 0x000564000c1e1520 */
.L_x_44:
[----:B------:R-:W-:Y:S05]  /*36c0*/  BSYNC B1 ;  /* 0x0000000000017941 */ /* 0x000fea0003800000 */
.L_x_43:
        /* <DEDUP_REMOVED lines=10> */
.L_x_46:
[----:B------:R-:W-:Y:S05]  /*3770*/  BSYNC B1 ;  /* 0x0000000000017941 */ /* 0x000fea0003800000 */
.L_x_45:
        /* <DEDUP_REMOVED lines=10> */
.L_x_48:
[----:B------:R-:W-:Y:S05]  /*3820*/  BSYNC B1 ;  /* 0x0000000000017941 */ /* 0x000fea0003800000 */
.L_x_47:
        /* <DEDUP_REMOVED lines=10> */
.L_x_50:
[----:B------:R-:W-:Y:S05]  /*38d0*/  BSYNC B1 ;  /* 0x0000000000017941 */ /* 0x000fea0003800000 */
.L_x_49:
        /* <DEDUP_REMOVED lines=10> */
.L_x_52:
[----:B------:R-:W-:Y:S05]  /*3980*/  BSYNC B1 ;  /* 0x0000000000017941 */ /* 0x000fea0003800000 */
.L_x_51:
        /* <DEDUP_REMOVED lines=10> */
.L_x_54:
[----:B------:R-:W-:Y:S05]  /*3a30*/  BSYNC B1 ;  /* 0x0000000000017941 */ /* 0x000fea0003800000 */
.L_x_53:
        /* <DEDUP_REMOVED lines=10> */
.L_x_56:
[----:B------:R-:W-:Y:S05]  /*3ae0*/  BSYNC B1 ;  /* 0x0000000000017941 */ /* 0x000fea0003800000 */
.L_x_55:
        /* <DEDUP_REMOVED lines=10> */
.L_x_58:
[----:B------:R-:W-:Y:S05]  /*3b90*/  BSYNC B1 ;  /* 0x0000000000017941 */ /* 0x000fea0003800000 */
.L_x_57:
        /* <DEDUP_REMOVED lines=10> */
.L_x_60:
[----:B------:R-:W-:Y:S05]  /*3c40*/  BSYNC B1 ;  /* 0x0000000000017941 */ /* 0x000fea0003800000 */
.L_x_59:
        /* <DEDUP_REMOVED lines=10> */
.L_x_62:
[----:B------:R-:W-:Y:S05]  /*3cf0*/  BSYNC B1 ;  /* 0x0000000000017941 */ /* 0x000fea0003800000 */
.L_x_61:
        /* <DEDUP_REMOVED lines=10> */
.L_x_64:
[----:B------:R-:W-:Y:S05]  /*3da0*/  BSYNC B1 ;  /* 0x0000000000017941 */ /* 0x000fea0003800000 */
.L_x_63:
        /* <DEDUP_REMOVED lines=10> */
.L_x_66:
[----:B------:R-:W-:Y:S05]  /*3e50*/  BSYNC B1 ;  /* 0x0000000000017941 */ /* 0x000fea0003800000 */
.L_x_65:
        /* <DEDUP_REMOVED lines=10> */
.L_x_68:
[----:B------:R-:W-:Y:S05]  /*3f00*/  BSYNC B1 ;  /* 0x0000000000017941 */ /* 0x000fea0003800000 */
.L_x_67:
        /* <DEDUP_REMOVED lines=10> */
.L_x_70:
[----:B------:R-:W-:Y:S05]  /*3fb0*/  BSYNC B1 ;  /* 0x0000000000017941 */ /* 0x000fea0003800000 */
.L_x_69:
        /* <DEDUP_REMOVED lines=10> */
.L_x_72:
[----:B------:R-:W-:Y:S05]  /*4060*/  BSYNC B1 ;  /* 0x0000000000017941 */ /* 0x000fea0003800000 */
.L_x_71:
        /* <DEDUP_REMOVED lines=10> */
.L_x_74:
[----:B------:R-:W-:Y:S05]  /*4110*/  BSYNC B1 ;  /* 0x0000000000017941 */ /* 0x000fea0003800000 */
.L_x_73:
        /* <DEDUP_REMOVED lines=10> */
.L_x_76:
[----:B------:R-:W-:Y:S05]  /*41c0*/  BSYNC B1 ;  /* 0x0000000000017941 */ /* 0x000fea0003800000 */
.L_x_75:
        /* <DEDUP_REMOVED lines=10> */
.L_x_78:
[----:B------:R-:W-:Y:S05]  /*4270*/  BSYNC B1 ;  /* 0x0000000000017941 */ /* 0x000fea0003800000 */
.L_x_77:
        /* <DEDUP_REMOVED lines=10> */
.L_x_80:
[----:B------:R-:W-:Y:S05]  /*4320*/  BSYNC B1 ;  /* 0x0000000000017941 */ /* 0x000fea0003800000 */
.L_x_79:
        /* <DEDUP_REMOVED lines=10> */
.L_x_82:
[----:B------:R-:W-:Y:S05]  /*43d0*/  BSYNC B1 ;  /* 0x0000000000017941 */ /* 0x000fea0003800000 */
.L_x_81:
        /* <DEDUP_REMOVED lines=10> */
.L_x_84:
[----:B------:R-:W-:Y:S05]  /*4480*/  BSYNC B1 ;  /* 0x0000000000017941 */ /* 0x000fea0003800000 */
.L_x_83:
        /* <DEDUP_REMOVED lines=10> */
.L_x_86:
[----:B------:R-:W-:Y:S05]  /*4530*/  BSYNC B1 ;  /* 0x0000000000017941 */ /* 0x000fea0003800000 */
.L_x_85:
        /* <DEDUP_REMOVED lines=10> */
.L_x_88:
[----:B------:R-:W-:Y:S05]  /*45e0*/  BSYNC B1 ;  /* 0x0000000000017941 */ /* 0x000fea0003800000 */
.L_x_87:
        /* <DEDUP_REMOVED lines=10> */
.L_x_90:
[----:B------:R-:W-:Y:S05]  /*4690*/  BSYNC B1 ;  /* 0x0000000000017941 */ /* 0x000fea0003800000 */
.L_x_89:
        /* <DEDUP_REMOVED lines=10> */
.L_x_92:
[----:B------:R-:W-:Y:S05]  /*4740*/  BSYNC B1 ;  /* 0x0000000000017941 */ /* 0x000fea0003800000 */
.L_x_91:
        /* <DEDUP_REMOVED lines=10> */
.L_x_94:
[----:B------:R-:W-:Y:S05]  /*47f0*/  BSYNC B1 ;  /* 0x0000000000017941 */ /* 0x000fea0003800000 */
.L_x_93:
        /* <DEDUP_REMOVED lines=10> */
.L_x_96:
[----:B------:R-:W-:Y:S05]  /*48a0*/  BSYNC B1 ;  /* 0x0000000000017941 */ /* 0x000fea0003800000 */
.L_x_95:
        /* <DEDUP_REMOVED lines=10> */
.L_x_98:
[----:B------:R-:W-:Y:S05]  /*4950*/  BSYNC B1 ;  /* 0x0000000000017941 */ /* 0x000fea0003800000 */
.L_x_97:
        /* <DEDUP_REMOVED lines=10> */
.L_x_100:
[----:B------:R-:W-:Y:S05]  /*4a00*/  BSYNC B1 ;  /* 0x0000000000017941 */ /* 0x000fea0003800000 */
.L_x_99:
        /* <DEDUP_REMOVED lines=10> */
.L_x_102:
[----:B------:R-:W-:Y:S05]  /*4ab0*/  BSYNC B1 ;  /* 0x0000000000017941 */ /* 0x000fea0003800000 */
.L_x_101:
        /* <DEDUP_REMOVED lines=10> */
.L_x_104:
[----:B------:R-:W-:Y:S05]  /*4b60*/  BSYNC B1 ;  /* 0x0000000000017941 */ /* 0x000fea0003800000 */
.L_x_103:
        /* <DEDUP_REMOVED lines=10> */
.L_x_106:
[----:B------:R-:W-:Y:S05]  /*4c10*/  BSYNC B1 ;  /* 0x0000000000017941 */ /* 0x000fea0003800000 */
.L_x_105:
        /* <DEDUP_REMOVED lines=10> */
.L_x_108:
[----:B------:R-:W-:Y:S05]  /*4cc0*/  BSYNC B1 ;  /* 0x0000000000017941 */ /* 0x000fea0003800000 */
.L_x_107:
        /* <DEDUP_REMOVED lines=10> */
.L_x_110:
[----:B------:R-:W-:Y:S05]  /*4d70*/  BSYNC B1 ;  /* 0x0000000000017941 */ /* 0x000fea0003800000 */
.L_x_109:
        /* <DEDUP_REMOVED lines=10> */
.L_x_112:
[----:B------:R-:W-:Y:S05]  /*4e20*/  BSYNC B1 ;  /* 0x0000000000017941 */ /* 0x000fea0003800000 */
.L_x_111:
        /* <DEDUP_REMOVED lines=10> */
.L_x_114:
[----:B------:R-:W-:Y:S05]  /*4ed0*/  BSYNC B1 ;  /* 0x0000000000017941 */ /* 0x000fea0003800000 */
.L_x_113:
        /* <DEDUP_REMOVED lines=10> */
.L_x_116:
[----:B------:R-:W-:Y:S05]  /*4f80*/  BSYNC B1 ;  /* 0x0000000000017941 */ /* 0x000fea0003800000 */
.L_x_115:
        /* <DEDUP_REMOVED lines=10> */
.L_x_118:
[----:B------:R-:W-:Y:S05]  /*5030*/  BSYNC B1 ;  /* 0x0000000000017941 */ /* 0x000fea0003800000 */
.L_x_117:
        /* <DEDUP_REMOVED lines=10> */
.L_x_120:
[----:B------:R-:W-:Y:S05]  /*50e0*/  BSYNC B1 ;  /* 0x0000000000017941 */ /* 0x000fea0003800000 */
.L_x_119:
        /* <DEDUP_REMOVED lines=10> */
.L_x_122:
[----:B------:R-:W-:Y:S05]  /*5190*/  BSYNC B1 ;  /* 0x0000000000017941 */ /* 0x000fea0003800000 */
.L_x_121:
        /* <DEDUP_REMOVED lines=10> */
.L_x_124:
[----:B------:R-:W-:Y:S05]  /*5240*/  BSYNC B1 ;  /* 0x0000000000017941 */ /* 0x000fea0003800000 */
.L_x_123:
        /* <DEDUP_REMOVED lines=10> */
.L_x_126:
[----:B------:R-:W-:Y:S05]  /*52f0*/  BSYNC B1 ;  /* 0x0000000000017941 */ /* 0x000fea0003800000 */
.L_x_125:
        /* <DEDUP_REMOVED lines=10> */
.L_x_128:
[----:B------:R-:W-:Y:S05]  /*53a0*/  BSYNC B1 ;  /* 0x0000000000017941 */ /* 0x000fea0003800000 */
.L_x_127:
        /* <DEDUP_REMOVED lines=10> */
.L_x_130:
[----:B------:R-:W-:Y:S05]  /*5450*/  BSYNC B1 ;  /* 0x0000000000017941 */ /* 0x000fea0003800000 */
.L_x_129:
        /* <DEDUP_REMOVED lines=10> */
.L_x_132:
[----:B------:R-:W-:Y:S05]  /*5500*/  BSYNC B1 ;  /* 0x0000000000017941 */ /* 0x000fea0003800000 */
.L_x_131:
        /* <DEDUP_REMOVED lines=10> */
.L_x_134:
[----:B------:R-:W-:Y:S05]  /*55b0*/  BSYNC B1 ;  /* 0x0000000000017941 */ /* 0x000fea0003800000 */
.L_x_133:
        /* <DEDUP_REMOVED lines=10> */
.L_x_136:
[----:B------:R-:W-:Y:S05]  /*5660*/  BSYNC B1 ;  /* 0x0000000000017941 */ /* 0x000fea0003800000 */
.L_x_135:
        /* <DEDUP_REMOVED lines=10> */
.L_x_138:
[----:B------:R-:W-:Y:S05]  /*5710*/  BSYNC B1 ;  /* 0x0000000000017941 */ /* 0x000fea0003800000 */
.L_x_137:
        /* <DEDUP_REMOVED lines=10> */
.L_x_140:
[----:B------:R-:W-:Y:S05]  /*57c0*/  BSYNC B1 ;  /* 0x0000000000017941 */ /* 0x000fea0003800000 */
.L_x_139:
        /* <DEDUP_REMOVED lines=10> */
.L_x_142:
[----:B------:R-:W-:Y:S05]  /*5870*/  BSYNC B1 ;  /* 0x0000000000017941 */ /* 0x000fea0003800000 */
.L_x_141:
        /* <DEDUP_REMOVED lines=10> */
.L_x_144:
[----:B------:R-:W-:Y:S05]  /*5920*/  BSYNC B1 ;  /* 0x0000000000017941 */ /* 0x000fea0003800000 */
.L_x_143:
        /* <DEDUP_REMOVED lines=10> */
.L_x_146:
[----:B------:R-:W-:Y:S05]  /*59d0*/  BSYNC B1 ;  /* 0x0000000000017941 */ /* 0x000fea0003800000 */
.L_x_145:
        /* <DEDUP_REMOVED lines=10> */
.L_x_148:
[----:B------:R-:W-:Y:S05]  /*5a80*/  BSYNC B1 ;  /* 0x0000000000017941 */ /* 0x000fea0003800000 */
.L_x_147:
        /* <DEDUP_REMOVED lines=10> */
.L_x_150:
[----:B------:R-:W-:Y:S05]  /*5b30*/  BSYNC B1 ;  /* 0x0000000000017941 */ /* 0x000fea0003800000 */
.L_x_149:
        /* <DEDUP_REMOVED lines=10> */
.L_x_152:
[----:B------:R-:W-:Y:S05]  /*5be0*/  BSYNC B1 ;  /* 0x0000000000017941 */ /* 0x000fea0003800000 */
.L_x_151:
        /* <DEDUP_REMOVED lines=10> */
.L_x_154:
[----:B------:R-:W-:Y:S05]  /*5c90*/  BSYNC B1 ;  /* 0x0000000000017941 */ /* 0x000fea0003800000 */
.L_x_153:
        /* <DEDUP_REMOVED lines=10> */
.L_x_156:
[----:B------:R-:W-:Y:S05]  /*5d40*/  BSYNC B1 ;  /* 0x0000000000017941 */ /* 0x000fea0003800000 */
.L_x_155:
        /* <DEDUP_REMOVED lines=10> */
.L_x_158:
[----:B------:R-:W-:Y:S05]  /*5df0*/  BSYNC B1 ;  /* 0x0000000000017941 */ /* 0x000fea0003800000 */
.L_x_157:
        /* <DEDUP_REMOVED lines=10> */
.L_x_160:
[----:B------:R-:W-:Y:S05]  /*5ea0*/  BSYNC B1 ;  /* 0x0000000000017941 */ /* 0x000fea0003800000 */
.L_x_159:
        /* <DEDUP_REMOVED lines=10> */
.L_x_162:
[----:B------:R-:W-:Y:S05]  /*5f50*/  BSYNC B1 ;  /* 0x0000000000017941 */ /* 0x000fea0003800000 */
.L_x_161:
        /* <DEDUP_REMOVED lines=10> */
.L_x_164:
[----:B------:R-:W-:Y:S05]  /*6000*/  BSYNC B1 ;  /* 0x0000000000017941 */ /* 0x000fea0003800000 */
.L_x_163:
        /* <DEDUP_REMOVED lines=10> */
.L_x_166:
[----:B------:R-:W-:Y:S05]  /*60b0*/  BSYNC B1 ;  /* 0x0000000000017941 */ /* 0x000fea0003800000 */
.L_x_165:
        /* <DEDUP_REMOVED lines=10> */
.L_x_168:
[----:B------:R-:W-:Y:S05]  /*6160*/  BSYNC B1 ;  /* 0x0000000000017941 */ /* 0x000fea0003800000 */
.L_x_167:
        /* <DEDUP_REMOVED lines=10> */
.L_x_170:
[----:B------:R-:W-:Y:S05]  /*6210*/  BSYNC B1 ;  /* 0x0000000000017941 */ /* 0x000fea0003800000 */
.L_x_169:
        /* <DEDUP_REMOVED lines=10> */
.L_x_172:
[----:B------:R-:W-:Y:S05]  /*62c0*/  BSYNC B1 ;  /* 0x0000000000017941 */ /* 0x000fea0003800000 */
.L_x_171:
        /* <DEDUP_REMOVED lines=10> */
.L_x_174:
[----:B------:R-:W-:Y:S05]  /*6370*/  BSYNC B1 ;  /* 0x0000000000017941 */ /* 0x000fea0003800000 */
.L_x_173:
        /* <DEDUP_REMOVED lines=10> */
.L_x_176:
[----:B------:R-:W-:Y:S05]  /*6420*/  BSYNC B1 ;  /* 0x0000000000017941 */ /* 0x000fea0003800000 */
.L_x_175:
        /* <DEDUP_REMOVED lines=10> */
.L_x_178:
[----:B------:R-:W-:Y:S05]  /*64d0*/  BSYNC B1 ;  /* 0x0000000000017941 */ /* 0x000fea0003800000 */
.L_x_177:
        /* <DEDUP_REMOVED lines=10> */
.L_x_180:
[----:B------:R-:W-:Y:S05]  /*6580*/  BSYNC B1 ;  /* 0x0000000000017941 */ /* 0x000fea0003800000 */
.L_x_179:
        /* <DEDUP_REMOVED lines=10> */
.L_x_182:
[----:B------:R-:W-:Y:S05]  /*6630*/  BSYNC B1 ;  /* 0x0000000000017941 */ /* 0x000fea0003800000 */
.L_x_181:
        /* <DEDUP_REMOVED lines=10> */
.L_x_184:
[----:B------:R-:W-:Y:S05]  /*66e0*/  BSYNC B1 ;  /* 0x0000000000017941 */ /* 0x000fea0003800000 */
.L_x_183:
        /* <DEDUP_REMOVED lines=10> */
.L_x_186:
[----:B------:R-:W-:Y:S05]  /*6790*/  BSYNC B1 ;  /* 0x0000000000017941 */ /* 0x000fea0003800000 */
.L_x_185:
        /* <DEDUP_REMOVED lines=10> */
.L_x_188:
[----:B------:R-:W-:Y:S05]  /*6840*/  BSYNC B1 ;  /* 0x0000000000017941 */ /* 0x000fea0003800000 */
.L_x_187:
        /* <DEDUP_REMOVED lines=10> */
.L_x_190:
[----:B------:R-:W-:Y:S05]  /*68f0*/  BSYNC B1 ;  /* 0x0000000000017941 */ /* 0x000fea0003800000 */
.L_x_189:
        /* <DEDUP_REMOVED lines=10> */
.L_x_192:
[----:B------:R-:W-:Y:S05]  /*69a0*/  BSYNC B1 ;  /* 0x0000000000017941 */ /* 0x000fea0003800000 */
.L_x_191:
        /* <DEDUP_REMOVED lines=10> */
.L_x_194:
[----:B------:R-:W-:Y:S05]  /*6a50*/  BSYNC B1 ;  /* 0x0000000000017941 */ /* 0x000fea0003800000 */
.L_x_193:
        /* <DEDUP_REMOVED lines=10> */
.L_x_196:
[----:B------:R-:W-:Y:S05]  /*6b00*/  BSYNC B1 ;  /* 0x0000000000017941 */ /* 0x000fea0003800000 */
.L_x_195:
        /* <DEDUP_REMOVED lines=10> */
.L_x_198:
[----:B------:R-:W-:Y:S05]  /*6bb0*/  BSYNC B1 ;  /* 0x0000000000017941 */ /* 0x000fea0003800000 */
.L_x_197:
        /* <DEDUP_REMOVED lines=10> */
.L_x_200:
[----:B------:R-:W-:Y:S05]  /*6c60*/  BSYNC B1 ;  /* 0x0000000000017941 */ /* 0x000fea0003800000 */
.L_x_199:
        /* <DEDUP_REMOVED lines=10> */
.L_x_202:
[----:B------:R-:W-:Y:S05]  /*6d10*/  BSYNC B1 ;  /* 0x0000000000017941 */ /* 0x000fea0003800000 */
.L_x_201:
        /* <DEDUP_REMOVED lines=10> */
.L_x_204:
[----:B------:R-:W-:Y:S05]  /*6dc0*/  BSYNC B1 ;  /* 0x0000000000017941 */ /* 0x000fea0003800000 */
.L_x_203:
        /* <DEDUP_REMOVED lines=10> */
.L_x_206:
[----:B------:R-:W-:Y:S05]  /*6e70*/  BSYNC B1 ;  /* 0x0000000000017941 */ /* 0x000fea0003800000 */
.L_x_205:
        /* <DEDUP_REMOVED lines=10> */
.L_x_208:
[----:B------:R-:W-:Y:S05]  /*6f20*/  BSYNC B1 ;  /* 0x0000000000017941 */ /* 0x000fea0003800000 */
.L_x_207:
        /* <DEDUP_REMOVED lines=10> */
.L_x_210:
[----:B------:R-:W-:Y:S05]  /*6fd0*/  BSYNC B1 ;  /* 0x0000000000017941 */ /* 0x000fea0003800000 */
.L_x_209:
        /* <DEDUP_REMOVED lines=10> */
.L_x_212:
[----:B------:R-:W-:Y:S05]  /*7080*/  BSYNC B1 ;  /* 0x0000000000017941 */ /* 0x000fea0003800000 */
.L_x_211:
        /* <DEDUP_REMOVED lines=10> */
.L_x_214:
[----:B------:R-:W-:Y:S05]  /*7130*/  BSYNC B1 ;  /* 0x0000000000017941 */ /* 0x000fea0003800000 */
.L_x_213:
        /* <DEDUP_REMOVED lines=10> */
.L_x_216:
[----:B------:R-:W-:Y:S05]  /*71e0*/  BSYNC B1 ;  /* 0x0000000000017941 */ /* 0x000fea0003800000 */
.L_x_215:
        /* <DEDUP_REMOVED lines=10> */
.L_x_218:
[----:B------:R-:W-:Y:S05]  /*7290*/  BSYNC B1 ;  /* 0x0000000000017941 */ /* 0x000fea0003800000 */
.L_x_217:
        /* <DEDUP_REMOVED lines=10> */
.L_x_220:
[----:B------:R-:W-:Y:S05]  /*7340*/  BSYNC B1 ;  /* 0x0000000000017941 */ /* 0x000fea0003800000 */
.L_x_219:
        /* <DEDUP_REMOVED lines=10> */
.L_x_222:
[----:B------:R-:W-:Y:S05]  /*73f0*/  BSYNC B1 ;  /* 0x0000000000017941 */ /* 0x000fea0003800000 */
.L_x_221:
        /* <DEDUP_REMOVED lines=10> */
.L_x_224:
[----:B------:R-:W-:Y:S05]  /*74a0*/  BSYNC B1 ;  /* 0x0000000000017941 */ /* 0x000fea0003800000 */
.L_x_223:
        /* <DEDUP_REMOVED lines=10> */
.L_x_226:
[----:B------:R-:W-:Y:S05]  /*7550*/  BSYNC B1 ;  /* 0x0000000000017941 */ /* 0x000fea0003800000 */
.L_x_225:
        /* <DEDUP_REMOVED lines=10> */
.L_x_228:
[----:B------:R-:W-:Y:S05]  /*7600*/  BSYNC B1 ;  /* 0x0000000000017941 */ /* 0x000fea0003800000 */
.L_x_227:
        /* <DEDUP_REMOVED lines=10> */
.L_x_230:
[----:B------:R-:W-:Y:S05]  /*76b0*/  BSYNC B1 ;  /* 0x0000000000017941 */ /* 0x000fea0003800000 */
.L_x_229:
        /* <DEDUP_REMOVED lines=10> */
.L_x_232:
[----:B------:R-:W-:Y:S05]  /*7760*/  BSYNC B1 ;  /* 0x0000000000017941 */ /* 0x000fea0003800000 */
.L_x_231:
        /* <DEDUP_REMOVED lines=10> */
.L_x_234:
[----:B------:R-:W-:Y:S05]  /*7810*/  BSYNC B1 ;  /* 0x0000000000017941 */ /* 0x000fea0003800000 */
.L_x_233:
        /* <DEDUP_REMOVED lines=10> */
.L_x_236:
[----:B------:R-:W-:Y:S05]  /*78c0*/  BSYNC B1 ;  /* 0x0000000000017941 */ /* 0x000fea0003800000 */
.L_x_235:
        /* <DEDUP_REMOVED lines=10> */
.L_x_238:
[----:B------:R-:W-:Y:S05]  /*7970*/  BSYNC B1 ;  /* 0x0000000000017941 */ /* 0x000fea0003800000 */
.L_x_237:
        /* <DEDUP_REMOVED lines=10> */
.L_x_240:
[----:B------:R-:W-:Y:S05]  /*7a20*/  BSYNC B1 ;  /* 0x0000000000017941 */ /* 0x000fea0003800000 */
.L_x_239:
        /* <DEDUP_REMOVED lines=10> */
.L_x_242:
[----:B------:R-:W-:Y:S05]  /*7ad0*/  BSYNC B1 ;  /* 0x0000000000017941 */ /* 0x000fea0003800000 */
.L_x_241:
        /* <DEDUP_REMOVED lines=10> */
.L_x_244:
[----:B------:R-:W-:Y:S05]  /*7b80*/  BSYNC B1 ;  /* 0x0000000000017941 */ /* 0x000fea0003800000 */
.L_x_243:
        /* <DEDUP_REMOVED lines=10> */
.L_x_246:
[----:B------:R-:W-:Y:S05]  /*7c30*/  BSYNC B1 ;  /* 0x0000000000017941 */ /* 0x000fea0003800000 */
.L_x_245:
        /* <DEDUP_REMOVED lines=10> */
.L_x_248:
[----:B------:R-:W-:Y:S05]  /*7ce0*/  BSYNC B1 ;  /* 0x0000000000017941 */ /* 0x000fea0003800000 */
.L_x_247:
        /* <DEDUP_REMOVED lines=10> */
.L_x_250:
[----:B------:R-:W-:Y:S05]  /*7d90*/  BSYNC B1 ;  /* 0x0000000000017941 */ /* 0x000fea0003800000 */
.L_x_249:
        /* <DEDUP_REMOVED lines=10> */
.L_x_252:
[----:B------:R-:W-:Y:S05]  /*7e40*/  BSYNC B1 ;  /* 0x0000000000017941 */ /* 0x000fea0003800000 */
.L_x_251:
        /* <DEDUP_REMOVED lines=10> */
.L_x_254:
[----:B------:R-:W-:Y:S05]  /*7ef0*/  BSYNC B1 ;  /* 0x0000000000017941 */ /* 0x000fea0003800000 */
.L_x_253:
        /* <DEDUP_REMOVED lines=10> */
.L_x_256:
[----:B------:R-:W-:Y:S05]  /*7fa0*/  BSYNC B1 ;  /* 0x0000000000017941 */ /* 0x000fea0003800000 */
.L_x_255:
        /* <DEDUP_REMOVED lines=10> */
.L_x_258:
[----:B------:R-:W-:Y:S05]  /*8050*/  BSYNC B1 ;  /* 0x0000000000017941 */ /* 0x000fea0003800000 */
.L_x_257:
        /* <DEDUP_REMOVED lines=10> */
.L_x_260:
[----:B------:R-:W-:Y:S05]  /*8100*/  BSYNC B1 ;  /* 0x0000000000017941 */ /* 0x000fea0003800000 */
.L_x_259:
        /* <DEDUP_REMOVED lines=10> */
.L_x_262:
[----:B------:R-:W-:Y:S05]  /*81b0*/  BSYNC B1 ;  /* 0x0000000000017941 */ /* 0x000fea0003800000 */
.L_x_261:
        /* <DEDUP_REMOVED lines=10> */
.L_x_264:
[----:B------:R-:W-:Y:S05]  /*8260*/  BSYNC B1 ;  /* 0x0000000000017941 */ /* 0x000fea0003800000 */
.L_x_263:
        /* <DEDUP_REMOVED lines=10> */
.L_x_266:
[----:B------:R-:W-:Y:S05]  /*8310*/  BSYNC B1 ;  /* 0x0000000000017941 */ /* 0x000fea0003800000 */
.L_x_265:
        /* <DEDUP_REMOVED lines=10> */
.L_x_268:
[----:B------:R-:W-:Y:S05]  /*83c0*/  BSYNC B1 ;  /* 0x0000000000017941 */ /* 0x000fea0003800000 */
.L_x_267:
        /* <DEDUP_REMOVED lines=10> */
.L_x_270:
[----:B------:R-:W-:Y:S05]  /*8470*/  BSYNC B1 ;  /* 0x0000000000017941 */ /* 0x000fea0003800000 */
.L_x_269:
        /* <DEDUP_REMOVED lines=10> */
.L_x_272:
[----:B------:R-:W-:Y:S05]  /*8520*/  BSYNC B1 ;  /* 0x0000000000017941 */ /* 0x000fea0003800000 */
.L_x_271:
        /* <DEDUP_REMOVED lines=10> */
.L_x_274:
[----:B------:R-:W-:Y:S05]  /*85d0*/  BSYNC B1 ;  /* 0x0000000000017941 */ /* 0x000fea0003800000 */
.L_x_273:
        /* <DEDUP_REMOVED lines=10> */
.L_x_276:
[----:B------:R-:W-:Y:S05]  /*8680*/  BSYNC B1 ;  /* 0x0000000000017941 */ /* 0x000fea0003800000 */
.L_x_275:
        /* <DEDUP_REMOVED lines=10> */
.L_x_278:
[----:B------:R-:W-:Y:S05]  /*8730*/  BSYNC B1 ;  /* 0x0000000000017941 */ /* 0x000fea0003800000 */
.L_x_277:
        /* <DEDUP_REMOVED lines=10> */
.L_x_280:
[----:B------:R-:W-:Y:S05]  /*87e0*/  BSYNC B1 ;  /* 0x0000000000017941 */ /* 0x000fea0003800000 */
.L_x_279:
        /* <DEDUP_REMOVED lines=10> */
.L_x_282:
[----:B------:R-:W-:Y:S05]  /*8890*/  BSYNC B1 ;  /* 0x0000000000017941 */ /* 0x000fea0003800000 */
.L_x_281:
[----:B0-234-:R-:W2:Y:S01]  /*88a0*/  LDL.LU R10, [R1+0x1f4] ;  /* 0x0001f400010a7983 */ /* 0x01dea20000300800 */
[----:B-----5:R-:W-:Y:S01]  /*88b0*/  IMAD.U32 R11, R3, 0x10000, RZ ;  /* 0x00010000030b7824 */ /* 0x020fe200078e00ff */
        /* <DEDUP_REMOVED lines=8> */
.L_x_284:
[----:B------:R-:W-:Y:S05]  /*8940*/  BSYNC B1 ;  /* 0x0000000000017941 */ /* 0x000fea0003800000 */
.L_x_283:
[----:B------:R-:W3:Y:S01]  /*8950*/  LDL.LU R10, [R1+0x1f8] ;  /* 0x0001f800010a7983 */ /* 0x000ee20000300800 */
[----:B0----5:R-:W-:Y:S01]  /*8960*/  IMAD.U32 R11, R3, 0x10000, RZ ;  /* 0x00010000030b7824 */ /* 0x021fe200078e00ff */
[----:B------:R-:W-:Y:S01]  /*8970*/  ISETP.GT.AND P1, PT, R0, 0xf9, P0 ;  /* 0x000000f90000780c */ /* 0x000fe20000724270 */
[----:B------:R-:W-:Y:S01]  /*8980*/  BSSY B1, `(.L_x_285) ;  /* 0x0000009000017945 */ /* 0x000fe20003800000 */
[----:B------:R-:W-:Y:S01]  /*8990*/  IADD3 R167, P0, R18, 0x80, RZ ;  /* 0x0000008012a77810 */ /* 0x000fe20007f1e0ff */
[----:B------:R-:W-:-:S04]  /*89a0*/  FMUL R11, R11, R16 ;  /* 0x000000100b0b7220 */ /* 0x000fc80000400000 */
[----:B------:R-:W-:Y:S02]  /*89b0*/  IMAD.X R19, RZ, RZ, R19, P0 ;  /* 0x000000ffff137224 */ /* 0x000fe400000e0613 */
[----:B---3--:R-:W-:-:S05]  /*89c0*/  FFMA R11, R10, R2, R11 ;  /* 0x000000020a0b7223 */ /* 0x008fca000000000b */
[----:B------:R-:W-:-:S05]  /*89d0*/  F2FP.BF16.F32.PACK_AB R11, RZ, R11 ;  /* 0x0000000bff0b723e */ /* 0x000fca00000010ff */
[----:B------:R0:W-:Y:S01]  /*89e0*/  @P2 STG.E.U16 desc[UR36][R6.64+0x1f0], R11 ;  /* 0x0001f00b06002986 */ /* 0x0001e2000c101524 */
[----:B------:R-:W-:Y:S05]  /*89f0*/  @!P1 BRA `(.L_x_286) ;  /* 0x0000000000049947 */ /* 0x000fea0003800000 */
[----:B------:R3:W5:Y:S02]  /*8a00*/  LDG.E.LTC128B.U16 R3, desc[UR36][R8.64+0x1f2] ;  /* 0x0001f22408037981 */ /* 0x000764000c1e1520 */
.L_x_286:
[----:B------:R-:W-:Y:S05]  /*8a10*/  BSYNC B1 ;  /* 0x0000000000017941 */ /* 0x000fea0003800000 */
.L_x_285:
[----:B------:R-:W4:Y:S01]  /*8a20*/  LDL.LU R10, [R1+0x1fc] ;  /* 0x0001fc00010a7983 */ /* 0x000f220000300800 */
[----:B--23-5:R-:W-:Y:S01]  /*8a30*/  IMAD.U32 R9, R3, 0x10000, RZ ;  /* 0x0001000003097824 */ /* 0x02cfe200078e00ff */
[----:B------:R-:W-:Y:S01]  /*8a40*/  ISETP.GT.AND P0, PT, R155, 0x80, PT ;  /* 0x000000809b00780c */ /* 0x000fe20003f04270 */
[----:B------:R-:W-:Y:S01]  /*8a50*/  IMAD R8, R19, R14, RZ ;  /* 0x0000000e13087224 */ /* 0x000fe200078e02ff */
[----:B-1----:R-:W-:Y:S01]  /*8a60*/  PRMT R153, R3, 0x7610, R153 ;  /* 0x0000761003997816 */ /* 0x002fe20000000099 */
[----:B0-----:R-:W-:Y:S01]  /*8a70*/  FMUL R11, R9, R16 ;  /* 0x00000010090b7220 */ /* 0x001fe20000400000 */
[----:B------:R-:W-:Y:S01]  /*8a80*/  ISETP.GT.AND P3, PT, R0, RZ, P0 ;  /* 0x000000ff0000720c */ /* 0x000fe20000764270 */
[C---:B------:R-:W-:Y:S02]  /*8a90*/  IMAD R165, R167.reuse, R15, R8 ;  /* 0x0000000fa7a57224 */ /* 0x040fe400078e0208 */
[----:B------:R-:W-:-:S04]  /*8aa0*/  IMAD.WIDE.U32 R8, R167, R14, R22 ;  /* 0x0000000ea7087225 */ /* 0x000fc800078e0016 */
[----:B------:R-:W-:Y:S02]  /*8ab0*/  IMAD.IADD R9, R9, 0x1, R165 ;  /* 0x0000000109097824 */ /* 0x000fe400078e02a5 */
[----:B----4-:R-:W-:Y:S01]  /*8ac0*/  FFMA R11, R10, R2, R11 ;  /* 0x000000020a0b7223 */ /* 0x010fe2000000000b */
[----:B------:R-:W-:-:S04]  /*8ad0*/  LEA R10, P2, R8, R12, 0x1 ;  /* 0x0000000c080a7211 */ /* 0x000fc800078408ff */
[----:B------:R-:W-:Y:S02]  /*8ae0*/  F2FP.BF16.F32.PACK_AB R15, RZ, R11 ;  /* 0x0000000bff0f723e */ /* 0x000fe400000010ff */
[--C-:B------:R-:W-:Y:S02]  /*8af0*/  LEA.HI.X R11, R8, R13, R9.reuse, 0x1, P2 ;  /* 0x0000000d080b7211 */ /* 0x100fe400010f0c09 */
[----:B------:R-:W-:-:S05]  /*8b00*/  PRMT R9, R15, 0x7610, R9 ;  /* 0x000076100f097816 */ /* 0x000fca0000000009 */
[----:B------:R0:W-:Y:S04]  /*8b10*/  @P1 STG.E.U16 desc[UR36][R6.64+0x1f2], R9 ;  /* 0x0001f20906001986 */ /* 0x0001e8000c101524 */
[----:B------:R1:W2:Y:S01]  /*8b20*/  @P3 LDG.E.LTC128B.U16 R153, desc[UR36][R10.64] ;  /* 0x000000240a993981 */ /* 0x0002a2000c1e1520 */
[----:B------:R-:W-:Y:S01]  /*8b30*/  IMAD.U32 R18, RZ, RZ, UR4 ;  /* 0x00000004ff127e24 */ /* 0x000fe2000f8e00ff */
[----:B------:R-:W-:Y:S01]  /*8b40*/  ISETP.GT.AND P2, PT, R0, 0x1, P0 ;  /* 0x000000010000780c */ /* 0x000fe20000744270 */
[----:B------:R-:W-:Y:S01]  /*8b50*/  IMAD.U32 R164, RZ, RZ, UR4 ;  /* 0x00000004ffa47e24 */ /* 0x000fe2000f8e00ff */
[----:B------:R-:W-:Y:S01]  /*8b60*/  BSSY B1, `(.L_x_287) ;  /* 0x0000013000017945 */ /* 0x000fe20003800000 */
[----:B------:R-:W-:Y:S02]  /*8b70*/  IMAD.U32 R169, RZ, RZ, UR5 ;  /* 0x00000005ffa97e24 */ /* 0x000fe4000f8e00ff */
[----:B0-----:R-:W-:-:S03]  /*8b80*/  IMAD.WIDE.U32 R8, R167, R14, R20 ;  /* 0x0000000ea7087225 */ /* 0x001fc600078e0014 */
[----:B-1----:R-:W-:Y:S01]  /*8b90*/  SHF.L.U64.HI R11, R164, 0x8, R169 ;  /* 0x00000008a40b7819 */ /* 0x002fe200000102a9 */
[----:B------:R-:W-:Y:S02]  /*8ba0*/  IMAD.IADD R9, R165, 0x1, R9 ;  /* 0x00000001a5097824 */ /* 0x000fe400078e0209 */
[----:B--2---:R-:W-:-:S04]  /*8bb0*/  IMAD.U32 R3, R153, 0x10000, RZ ;  /* 0x0001000099037824 */ /* 0x004fc800078e00ff */
[----:B------:R-:W-:Y:S01]  /*8bc0*/  FMUL R15, R3, R16 ;  /* 0x00000010030f7220 */ /* 0x000fe20000400000 */
[----:B------:R-:W-:Y:S02]  /*8bd0*/  IMAD.SHL.U32 R3, R18, 0x100, RZ ;  /* 0x0000010012037824 */ /* 0x000fe400078e00ff */
[----:B------:R-:W-:-:S04]  /*8be0*/  IMAD.WIDE.U32 R18, R152, UR43, R8 ;  /* 0x0000002b98127c25 */ /* 0x000fc8000f8e0008 */
[----:B------:R-:W-:Y:S01]  /*8bf0*/  FFMA R15, R24, R2, R15 ;  /* 0x00000002180f7223 */ /* 0x000fe2000000000f */
[----:B------:R-:W-:Y:S01]  /*8c00*/  IADD3 R8, P1, R3, R4, RZ ;  /* 0x0000000403087210 */ /* 0x000fe20007f3e0ff */
[----:B------:R-:W-:Y:S01]  /*8c10*/  IMAD.IADD R7, R160, 0x1, R19 ;  /* 0x00000001a0077824 */ /* 0x000fe200078e0213 */
[C---:B------:R-:W-:Y:S02]  /*8c20*/  LEA R6, P4, R18.reuse, R12, 0x1 ;  /* 0x0000000c12067211 */ /* 0x040fe400078808ff */
[----:B------:R-:W-:Y:S01]  /*8c30*/  F2FP.BF16.F32.PACK_AB R15, RZ, R15 ;  /* 0x0000000fff0f723e */ /* 0x000fe200000010ff */
[----:B------:R-:W-:Y:S01]  /*8c40*/  IMAD.X R9, R11, 0x1, R5, P1 ;  /* 0x000000010b097824 */ /* 0x000fe200008e0605 */
[----:B------:R-:W-:-:S04]  /*8c50*/  LEA.HI.X R7, R18, R13, R7, 0x1, P4 ;  /* 0x0000000d12077211 */ /* 0x000fc800020f0c07 */
[----:B------:R0:W-:Y:S01]  /*8c60*/  @P3 STG.E.U16 desc[UR36][R8.64], R15 ;  /* 0x0000000f08003986 */ /* 0x0001e2000c101524 */
[----:B------:R-:W-:Y:S05]  /*8c70*/  @!P2 BRA `(.L_x_288) ;  /* 0x000000000004a947 */ /* 0x000fea0003800000 */
[----:B------:R1:W5:Y:S02]  /*8c80*/  LDG.E.LTC128B.U16 R153, desc[UR36][R6.64+0x2] ;  /* 0x0000022406997981 */ /* 0x000364000c1e1520 */
.L_x_288:
[----:B------:R-:W-:Y:S05]  /*8c90*/  BSYNC B1 ;  /* 0x0000000000017941 */ /* 0x000fea0003800000 */
.L_x_287:
[----:B0----5:R-:W-:Y:S01]  /*8ca0*/  IMAD.U32 R15, R153, 0x10000, RZ ;  /* 0x00010000990f7824 */ /* 0x021fe200078e00ff */
[----:B------:R-:W-:Y:S01]  /*8cb0*/  ISETP.GT.AND P1, PT, R155, 0x88, PT ;  /* 0x000000889b00780c */ /* 0x000fe20003f24270 */
[----:B------:R-:W-:Y:S02]  /*8cc0*/  BSSY B1, `(.L_x_289) ;  /* 0x0000011000017945 */ /* 0x000fe40003800000 */
[----:B------:R-:W-:Y:S01]  /*8cd0*/  FMUL R10, R15, R16 ;  /* 0x000000100f0a7220 */ /* 0x000fe20000400000 */
[----:B------:R-:W-:Y:S01]  /*8ce0*/  IMAD.WIDE.U32 R14, R167, R14, R158 ;  /* 0x0000000ea70e7225 */ /* 0x000fe200078e009e */
[----:B------:R-:W-:-:S03]  /*8cf0*/  ISETP.GT.AND P3, PT, R0, RZ, P1 ;  /* 0x000000ff0000720c */ /* 0x000fc60000f64270 */
[----:B------:R-:W-:Y:S01]  /*8d00*/  FFMA R10, R25, R2, R10 ;  /* 0x00000002190a7223 */ /* 0x000fe2000000000a */
[----:B------:R-:W-:Y:S01]  /*8d10*/  IMAD.IADD R165, R165, 0x1, R15 ;  /* 0x00000001a5a57824 */ /* 0x000fe200078e020f */
[-C--:B------:R-:W-:Y:S02]  /*8d20*/  IADD3 R156, P5, R156, R14.reuse, RZ ;  /* 0x0000000e9c9c7210 */ /* 0x080fe40007fbe0ff */
[----:B------:R-:W-:Y:S02]  /*8d30*/  IADD3 R18, P4, R20, R14, RZ ;  /* 0x0000000e14127210 */ /* 0x000fe40007f9e0ff */
[----:B------:R-:W-:Y:S01]  /*8d40*/  F2FP.BF16.F32.PACK_AB R10, RZ, R10 ;  /* 0x0000000aff0a723e */ /* 0x000fe200000010ff */
[--C-:B------:R-:W-:Y:S01]  /*8d50*/  IMAD.X R22, R165, 0x1, R23.reuse, P5 ;  /* 0x00000001a5167824 */ /* 0x100fe200028e0617 */
[----:B------:R-:W-:Y:S02]  /*8d60*/  LEA R14, P5, R156, R12, 0x1 ;  /* 0x0000000c9c0e7211 */ /* 0x000fe400078a08ff */
[----:B------:R-:W-:-:S02]  /*8d70*/  PRMT R23, R10, 0x7610, R23 ;  /* 0x000076100a177816 */ /* 0x000fc40000000017 */
[----:B------:R-:W-:Y:S02]  /*8d80*/  LEA.HI.X R15, R156, R13, R22, 0x1, P5 ;  /* 0x0000000d9c0f7211 */ /* 0x000fe400028f0c16 */
[----:B------:R-:W-:Y:S01]  /*8d90*/  PRMT R10, R153, 0x7610, R10 ;  /* 0x00007610990a7816 */ /* 0x000fe2000000000a */
[----:B------:R0:W-:Y:S01]  /*8da0*/  @P2 STG.E.U16 desc[UR36][R8.64+0x2], R23 ;  /* 0x0000021708002986 */ /* 0x0001e2000c101524 */
[----:B------:R-:W-:Y:S05]  /*8db0*/  @!P3 BRA `(.L_x_290) ;  /* 0x000000000004b947 */ /* 0x000fea0003800000 */
[----:B------:R2:W5:Y:S02]  /*8dc0*/  LDG.E.LTC128B.U16 R10, desc[UR36][R14.64] ;  /* 0x000000240e0a7981 */ /* 0x000564000c1e1520 */
.L_x_290:
[----:B------:R-:W-:Y:S05]  /*8dd0*/  BSYNC B1 ;  /* 0x0000000000017941 */ /* 0x000fea0003800000 */
.L_x_289:
[----:B--2--5:R-:W-:Y:S01]  /*8de0*/  IMAD.U32 R15, R10, 0x10000, RZ ;  /* 0x000100000a0f7824 */ /* 0x024fe200078e00ff */
[----:B------:R-:W-:Y:S01]  /*8df0*/  ISETP.GT.AND P2, PT, R0, 0x1, P1 ;  /* 0x000000010000780c */ /* 0x000fe20000f44270 */
[----:B------:R-:W-:Y:S01]  /*8e00*/  IMAD.X R19, R21, 0x1, R165, P4 ;  /* 0x0000000115137824 */ /* 0x000fe200020e06a5 */
[----:B------:R-:W-:Y:S01]  /*8e10*/  IADD3 R14, P4, R8, R162, RZ ;  /* 0x000000a2080e7210 */ /* 0x000fe20007f9e0ff */
[----:B------:R-:W-:Y:S01]  /*8e20*/  FMUL R15, R15, R16 ;  /* 0x000000100f0f7220 */ /* 0x000fe20000400000 */
[----:B------:R-:W-:Y:S01]  /*8e30*/  BSSY B1, `(.L_x_291) ;  /* 0x000000b000017945 */ /* 0x000fe20003800000 */
[----:B------:R-:W-:-:S04]  /*8e40*/  IMAD.WIDE.U32 R152, R152, UR43, R18 ;  /* 0x0000002b98987c25 */ /* 0x000fc8000f8e0012 */
[----:B------:R-:W-:Y:S01]  /*8e50*/  FFMA R15, R26, R2, R15 ;  /* 0x000000021a0f7223 */ /* 0x000fe2000000000f */
[----:B------:R-:W-:Y:S01]  /*8e60*/  IMAD.IADD R160, R160, 0x1, R153 ;  /* 0x00000001a0a07824 */ /* 0x000fe200078e0299 */
[----:B------:R-:W-:-:S03]  /*8e70*/  LEA R12, P5, R152, R12, 0x1 ;  /* 0x0000000c980c7211 */ /* 0x000fc600078a08ff */
[----:B------:R-:W-:Y:S01]  /*8e80*/  F2FP.BF16.F32.PACK_AB R18, RZ, R15 ;  /* 0x0000000fff12723e */ /* 0x000fe200000010ff */
[----:B------:R-:W-:Y:S01]  /*8e90*/  IMAD.X R15, R9, 0x1, R161, P4 ;  /* 0x00000001090f7824 */ /* 0x000fe200020e06a1 */
[----:B------:R-:W-:-:S04]  /*8ea0*/  LEA.HI.X R13, R152, R13, R160, 0x1, P5 ;  /* 0x0000000d980d7211 */ /* 0x000fc800028f0ca0 */
[----:B------:R2:W-:Y:S01]  /*8eb0*/  @P3 STG.E.U16 desc[UR36][R14.64], R18 ;  /* 0x000000120e003986 */ /* 0x0005e2000c101524 */
[----:B------:R-:W-:Y:S05]  /*8ec0*/  @!P2 BRA `(.L_x_292) ;  /* 0x000000000004a947 */ /* 0x000fea0003800000 */
[----:B------:R3:W5:Y:S02]  /*8ed0*/  LDG.E.LTC128B.U16 R10, desc[UR36][R12.64+0x2] ;  /* 0x000002240c0a7981 */ /* 0x000764000c1e1520 */
.L_x_292:
[----:B------:R-:W-:Y:S05]  /*8ee0*/  BSYNC B1 ;  /* 0x0000000000017941 */ /* 0x000fea0003800000 */
.L_x_291:
[----:B-----5:R-:W-:Y:S01]  /*8ef0*/  IMAD.U32 R19, R10, 0x10000, RZ ;  /* 0x000100000a137824 */ /* 0x020fe200078e00ff */
[----:B------:R-:W-:Y:S01]  /*8f00*/  ISETP.GT.AND P3, PT, R0, 0x8, P0 ;  /* 0x000000080000780c */ /* 0x000fe20000764270 */
[----:B------:R-:W-:Y:S02]  /*8f10*/  BSSY B1, `(.L_x_293) ;  /* 0x0000007000017945 */ /* 0x000fe40003800000 */
[----:B--2---:R-:W-:-:S04]  /*8f20*/  FMUL R18, R19, R16 ;  /* 0x0000001013127220 */ /* 0x004fc80000400000 */
[----:B------:R-:W-:-:S05]  /*8f30*/  FFMA R18, R27, R2, R18 ;  /* 0x000000021b127223 */ /* 0x000fca0000000012 */
[----:B------:R-:W-:-:S05]  /*8f40*/  F2FP.BF16.F32.PACK_AB R18, RZ, R18 ;  /* 0x00000012ff12723e */ /* 0x000fca00000010ff */
[----:B------:R2:W-:Y:S01]  /*8f50*/  @P2 STG.E.U16 desc[UR36][R14.64+0x2], R18 ;  /* 0x000002120e002986 */ /* 0x0005e2000c101524 */
[----:B------:R-:W-:Y:S05]  /*8f60*/  @!P3 BRA `(.L_x_294) ;  /* 0x000000000004b947 */ /* 0x000fea0003800000 */
[----:B------:R4:W5:Y:S02]  /*8f70*/  LDG.E.LTC128B.U16 R10, desc[UR36][R6.64+0x10] ;  /* 0x00001024060a7981 */ /* 0x000964000c1e1520 */
.L_x_294:
[----:B------:R-:W-:Y:S05]  /*8f80*/  BSYNC B1 ;  /* 0x0000000000017941 */ /* 0x000fea0003800000 */
.L_x_293:
[----:B--2--5:R-:W-:Y:S01]  /*8f90*/  IMAD.U32 R15, R10, 0x10000, RZ ;  /* 0x000100000a0f7824 */ /* 0x024fe200078e00ff */
[----:B------:R-:W-:Y:S01]  /*8fa0*/  ISETP.GT.AND P2, PT, R0, 0x9, P0 ;  /* 0x000000090000780c */ /* 0x000fe20000744270 */
[----:B------:R-:W-:Y:S02]  /*8fb0*/  BSSY B1, `(.L_x_295) ;  /* 0x0000007000017945 */ /* 0x000fe40003800000 */
[----:B------:R-:W-:-:S04]  /*8fc0*/  FMUL R15, R15, R16 ;  /* 0x000000100f0f7220 */ /* 0x000fc80000400000 */
[----:B------:R-:W-:-:S05]  /*8fd0*/  FFMA R15, R28, R2, R15 ;  /* 0x000000021c0f7223 */ /* 0x000fca000000000f */
[----:B------:R-:W-:-:S05]  /*8fe0*/  F2FP.BF16.F32.PACK_AB R15, RZ, R15 ;  /* 0x0000000fff0f723e */ /* 0x000fca00000010ff */
[----:B------:R2:W-:Y:S01]  /*8ff0*/  @P3 STG.E.U16 desc[UR36][R8.64+0x10], R15 ;  /* 0x0000100f08003986 */ /* 0x0005e2000c101524 */
[----:B------:R-:W-:Y:S05]  /*9000*/  @!P2 BRA `(.L_x_296) ;  /* 0x000000000004a947 */ /* 0x000fea0003800000 */
[----:B------:R0:W5:Y:S02]  /*9010*/  LDG.E.LTC128B.U16 R10, desc[UR36][R6.64+0x12] ;  /* 0x00001224060a7981 */ /* 0x000164000c1e1520 */
.L_x_296:
[----:B------:R-:W-:Y:S05]  /*9020*/  BSYNC B1 ;  /* 0x0000000000017941 */ /* 0x000fea0003800000 */
.L_x_295:
        /* <DEDUP_REMOVED lines=9> */
.L_x_298:
[----:B------:R-:W-:Y:S05]  /*90c0*/  BSYNC B1 ;  /* 0x0000000000017941 */ /* 0x000fea0003800000 */
.L_x_297:
[----:B-----5:R-:W-:Y:S01]  /*90d0*/  IMAD.U32 R15, R10, 0x10000, RZ ;  /* 0x000100000a0f7824 */ /* 0x020fe200078e00ff */
[----:B--2---:R-:W-:Y:S01]  /*90e0*/  IADD3 R14, P3, R162, R8, RZ ;  /* 0x00000008a20e7210 */ /* 0x004fe20007f7e0ff */
[----:B------:R-:W-:Y:S01]  /*90f0*/  BSSY B1, `(.L_x_299) ;  /* 0x0000009000017945 */ /* 0x000fe20003800000 */
[----:B------:R-:W-:Y:S01]  /*9100*/  ISETP.GT.AND P2, PT, R0, 0x9, P1 ;  /* 0x000000090000780c */ /* 0x000fe20000f44270 */
[----:B------:R-:W-:-:S04]  /*9110*/  FMUL R15, R15, R16 ;  /* 0x000000100f0f7220 */ /* 0x000fc80000400000 */
[----:B------:R-:W-:-:S05]  /*9120*/  FFMA R15, R30, R2, R15 ;  /* 0x000000021e0f7223 */ /* 0x000fca000000000f */
[----:B------:R-:W-:Y:S01]  /*9130*/  F2FP.BF16.F32.PACK_AB R18, RZ, R15 ;  /* 0x0000000fff12723e */ /* 0x000fe200000010ff */
[----:B------:R-:W-:-:S05]  /*9140*/  IMAD.X R15, R161, 0x1, R9, P3 ;  /* 0x00000001a10f7824 */ /* 0x000fca00018e0609 */
[----:B------:R2:W-:Y:S01]  /*9150*/  @P4 STG.E.U16 desc[UR36][R14.64+0x10], R18 ;  /* 0x000010120e004986 */ /* 0x0005e2000c101524 */
[----:B------:R-:W-:Y:S05]  /*9160*/  @!P2 BRA `(.L_x_300) ;  /* 0x000000000004a947 */ /* 0x000fea0003800000 */
[----:B------:R0:W5:Y:S02]  /*9170*/  LDG.E.LTC128B.U16 R10, desc[UR36][R12.64+0x12] ;  /* 0x000012240c0a7981 */ /* 0x000164000c1e1520 */
.L_x_300:
[----:B------:R-:W-:Y:S05]  /*9180*/  BSYNC B1 ;  /* 0x0000000000017941 */ /* 0x000fea0003800000 */
.L_x_299:
[----:B--2--5:R-:W-:Y:S01]  /*9190*/  IMAD.U32 R15, R10, 0x10000, RZ ;  /* 0x000100000a0f7824 */ /* 0x024fe200078e00ff */
[----:B------:R-:W-:Y:S01]  /*91a0*/  IADD3 R4, P4, P5, R162, R4, R3 ;  /* 0x00000004a2047210 */ /* 0x000fe20007d9e003 */
[----:B------:R-:W-:Y:S01]  /*91b0*/  BSSY B1, `(.L_x_301) ;  /* 0x0000009000017945 */ /* 0x000fe20003800000 */
[----:B------:R-:W-:Y:S01]  /*91c0*/  ISETP.GT.AND P3, PT, R0, 0x10, P0 ;  /* 0x000000100000780c */ /* 0x000fe20000764270 */
[----:B------:R-:W-:Y:S01]  /*91d0*/  FMUL R14, R15, R16 ;  /* 0x000000100f0e7220 */ /* 0x000fe20000400000 */
[----:B------:R-:W-:-:S03]  /*91e0*/  IADD3.X R5, R161, R5, R11, P4, P5 ;  /* 0x00000005a1057210 */ /* 0x000fc600027ea40b */
[----:B------:R-:W-:-:S05]  /*91f0*/  FFMA R14, R31, R2, R14 ;  /* 0x000000021f0e7223 */ /* 0x000fca000000000e */
[----:B------:R-:W-:-:S05]  /*9200*/  F2FP.BF16.F32.PACK_AB R14, RZ, R14 ;  /* 0x0000000eff0e723e */ /* 0x000fca00000010ff */
[----:B------:R2:W-:Y:S01]  /*9210*/  @P2 STG.E.U16 desc[UR36][R4.64+0x12], R14 ;  /* 0x0000120e04002986 */ /* 0x0005e2000c101524 */
[----:B------:R-:W-:Y:S05]  /*9220*/  @!P3 BRA `(.L_x_302) ;  /* 0x000000000004b947 */ /* 0x000fea0003800000 */
[----:B------:R0:W5:Y:S02]  /*9230*/  LDG.E.LTC128B.U16 R10, desc[UR36][R6.64+0x20] ;  /* 0x00002024060a7981 */ /* 0x000164000c1e1520 */
.L_x_302:
[----:B------:R-:W-:Y:S05]  /*9240*/  BSYNC B1 ;  /* 0x0000000000017941 */ /* 0x000fea0003800000 */
.L_x_301:
[----:B-----5:R-:W-:Y:S01]  /*9250*/  IMAD.U32 R3, R10, 0x10000, RZ ;  /* 0x000100000a037824 */ /* 0x020fe200078e00ff */
        /* <DEDUP_REMOVED lines=8> */
.L_x_304:
[----:B------:R-:W-:Y:S05]  /*92e0*/  BSYNC B1 ;  /* 0x0000000000017941 */ /* 0x000fea0003800000 */
.L_x_303:
[----:B0----5:R-:W-:Y:S01]  /*92f0*/  IMAD.U32 R3, R10, 0x10000, RZ ;  /* 0x000100000a037824 */ /* 0x021fe200078e00ff */
        /* <DEDUP_REMOVED lines=8> */
.L_x_306:
[----:B------:R-:W-:Y:S05]  /*9380*/  BSYNC B1 ;  /* 0x0000000000017941 */ /* 0x000fea0003800000 */
.L_x_305:
        /* <DEDUP_REMOVED lines=9> */
.L_x_308:
[----:B------:R-:W-:Y:S05]  /*9420*/  BSYNC B1 ;  /* 0x0000000000017941 */ /* 0x000fea0003800000 */
.L_x_307:
[----:B0----5:R-:W-:Y:S01]  /*9430*/  IMAD.U32 R3, R10, 0x10000, RZ ;  /* 0x000100000a037824 */ /* 0x021fe200078e00ff */
        /* <DEDUP_REMOVED lines=8> */
.L_x_310:
[----:B------:R-:W-:Y:S05]  /*94c0*/  BSYNC B1 ;  /* 0x0000000000017941 */ /* 0x000fea0003800000 */
.L_x_309:
        /* <DEDUP_REMOVED lines=9> */
.L_x_312:
[----:B------:R-:W-:Y:S05]  /*9560*/  BSYNC B1 ;  /* 0x0000000000017941 */ /* 0x000fea0003800000 */
.L_x_311:
        /* <DEDUP_REMOVED lines=9> */
.L_x_314:
[----:B------:R-:W-:Y:S05]  /*9600*/  BSYNC B1 ;  /* 0x0000000000017941 */ /* 0x000fea0003800000 */
.L_x_313:
        /* <DEDUP_REMOVED lines=9> */
.L_x_316:
[----:B------:R-:W-:Y:S05]  /*96a0*/  BSYNC B1 ;  /* 0x0000000000017941 */ /* 0x000fea0003800000 */
.L_x_315:
        /* <DEDUP_REMOVED lines=9> */
.L_x_318:
[----:B------:R-:W-:Y:S05]  /*9740*/  BSYNC B1 ;  /* 0x0000000000017941 */ /* 0x000fea0003800000 */
.L_x_317:
        /* <DEDUP_REMOVED lines=9> */
.L_x_320:
[----:B------:R-:W-:Y:S05]  /*97e0*/  BSYNC B1 ;  /* 0x0000000000017941 */ /* 0x000fea0003800000 */
.L_x_319:
        /* <DEDUP_REMOVED lines=9> */
.L_x_322:
[----:B------:R-:W-:Y:S05]  /*9880*/  BSYNC B1 ;  /* 0x0000000000017941 */ /* 0x000fea0003800000 */
.L_x_321:
        /* <DEDUP_REMOVED lines=9> */
.L_x_324:
[----:B------:R-:W-:Y:S05]  /*9920*/  BSYNC B1 ;  /* 0x0000000000017941 */ /* 0x000fea0003800000 */
.L_x_323:
        /* <DEDUP_REMOVED lines=9> */
.L_x_326:
[----:B------:R-:W-:Y:S05]  /*99c0*/  BSYNC B1 ;  /* 0x0000000000017941 */ /* 0x000fea0003800000 */
.L_x_325:
        /* <DEDUP_REMOVED lines=9> */
.L_x_328:
[----:B------:R-:W-:Y:S05]  /*9a60*/  BSYNC B1 ;  /* 0x0000000000017941 */ /* 0x000fea0003800000 */
.L_x_327:
        /* <DEDUP_REMOVED lines=9> */
.L_x_330:
[----:B------:R-:W-:Y:S05]  /*9b00*/  BSYNC B1 ;  /* 0x0000000000017941 */ /* 0x000fea0003800000 */
.L_x_329:
        /* <DEDUP_REMOVED lines=9> */
.L_x_332:
[----:B------:R-:W-:Y:S05]  /*9ba0*/  BSYNC B1 ;  /* 0x0000000000017941 */ /* 0x000fea0003800000 */
.L_x_331:
        /* <DEDUP_REMOVED lines=9> */
.L_x_334:
[----:B------:R-:W-:Y:S05]  /*9c40*/  BSYNC B1 ;  /* 0x0000000000017941 */ /* 0x000fea0003800000 */
.L_x_333:
        /* <DEDUP_REMOVED lines=9> */
.L_x_336:
[----:B------:R-:W-:Y:S05]  /*9ce0*/  BSYNC B1 ;  /* 0x0000000000017941 */ /* 0x000fea0003800000 */
.L_x_335:
        /* <DEDUP_REMOVED lines=9> */
.L_x_338:
[----:B------:R-:W-:Y:S05]  /*9d80*/  BSYNC B1 ;  /* 0x0000000000017941 */ /* 0x000fea0003800000 */
.L_x_337:
        /* <DEDUP_REMOVED lines=9> */
.L_x_340:
[----:B------:R-:W-:Y:S05]  /*9e20*/  BSYNC B1 ;  /* 0x0000000000017941 */ /* 0x000fea0003800000 */
.L_x_339:
        /* <DEDUP_REMOVED lines=9> */
.L_x_342:
[----:B------:R-:W-:Y:S05]  /*9ec0*/  BSYNC B1 ;  /* 0x0000000000017941 */ /* 0x000fea0003800000 */
.L_x_341:
        /* <DEDUP_REMOVED lines=9> */
.L_x_344:
[----:B------:R-:W-:Y:S05]  /*9f60*/  BSYNC B1 ;  /* 0x0000000000017941 */ /* 0x000fea0003800000 */
.L_x_343:
        /* <DEDUP_REMOVED lines=9> */
.L_x_346:
[----:B------:R-:W-:Y:S05]  /*a000*/  BSYNC B1 ;  /* 0x0000000000017941 */ /* 0x000fea0003800000 */
.L_x_345:
        /* <DEDUP_REMOVED lines=9> */
.L_x_348:
[----:B------:R-:W-:Y:S05]  /*a0a0*/  BSYNC B1 ;  /* 0x0000000000017941 */ /* 0x000fea0003800000 */
.L_x_347:
        /* <DEDUP_REMOVED lines=9> */
.L_x_350:
[----:B------:R-:W-:Y:S05]  /*a140*/  BSYNC B1 ;  /* 0x0000000000017941 */ /* 0x000fea0003800000 */
.L_x_349:
        /* <DEDUP_REMOVED lines=9> */
.L_x_352:
[----:B------:R-:W-:Y:S05]  /*a1e0*/  BSYNC B1 ;  /* 0x0000000000017941 */ /* 0x000fea0003800000 */
.L_x_351:
        /* <DEDUP_REMOVED lines=9> */
.L_x_354:
[----:B------:R-:W-:Y:S05]  /*a280*/  BSYNC B1 ;  /* 0x0000000000017941 */ /* 0x000fea0003800000 */
.L_x_353:
        /* <DEDUP_REMOVED lines=9> */
.L_x_356:
[----:B------:R-:W-:Y:S05]  /*a320*/  BSYNC B1 ;  /* 0x0000000000017941 */ /* 0x000fea0003800000 */
.L_x_355:
        /* <DEDUP_REMOVED lines=9> */
.L_x_358:
[----:B------:R-:W-:Y:S05]  /*a3c0*/  BSYNC B1 ;  /* 0x0000000000017941 */ /* 0x000fea0003800000 */
.L_x_357:
        /* <DEDUP_REMOVED lines=9> */
.L_x_360:
[----:B------:R-:W-:Y:S05]  /*a460*/  BSYNC B1 ;  /* 0x0000000000017941 */ /* 0x000fea0003800000 */
.L_x_359:
        /* <DEDUP_REMOVED lines=9> */
.L_x_362:
[----:B------:R-:W-:Y:S05]  /*a500*/  BSYNC B1 ;  /* 0x0000000000017941 */ /* 0x000fea0003800000 */
.L_x_361:
        /* <DEDUP_REMOVED lines=9> */
.L_x_364:
[----:B------:R-:W-:Y:S05]  /*a5a0*/  BSYNC B1 ;  /* 0x0000000000017941 */ /* 0x000fea0003800000 */
.L_x_363:
        /* <DEDUP_REMOVED lines=9> */
.L_x_366:
[----:B------:R-:W-:Y:S05]  /*a640*/  BSYNC B1 ;  /* 0x0000000000017941 */ /* 0x000fea0003800000 */
.L_x_365:
        /* <DEDUP_REMOVED lines=9> */
.L_x_368:
[----:B------:R-:W-:Y:S05]  /*a6e0*/  BSYNC B1 ;  /* 0x0000000000017941 */ /* 0x000fea0003800000 */
.L_x_367:
        /* <DEDUP_REMOVED lines=9> */
.L_x_370:
[----:B------:R-:W-:Y:S05]  /*a780*/  BSYNC B1 ;  /* 0x0000000000017941 */ /* 0x000fea0003800000 */
.L_x_369:
        /* <DEDUP_REMOVED lines=9> */
.L_x_372:
[----:B------:R-:W-:Y:S05]  /*a820*/  BSYNC B1 ;  /* 0x0000000000017941 */ /* 0x000fea0003800000 */
.L_x_371:
        /* <DEDUP_REMOVED lines=9> */
.L_x_374:
[----:B------:R-:W-:Y:S05]  /*a8c0*/  BSYNC B1 ;  /* 0x0000000000017941 */ /* 0x000fea0003800000 */
.L_x_373:
        /* <DEDUP_REMOVED lines=9> */
.L_x_376:
[----:B------:R-:W-:Y:S05]  /*a960*/  BSYNC B1 ;  /* 0x0000000000017941 */ /* 0x000fea0003800000 */
.L_x_375:
        /* <DEDUP_REMOVED lines=9> */
.L_x_378:
[----:B------:R-:W-:Y:S05]  /*aa00*/  BSYNC B1 ;  /* 0x0000000000017941 */ /* 0x000fea0003800000 */
.L_x_377:
        /* <DEDUP_REMOVED lines=9> */
.L_x_380:
[----:B------:R-:W-:Y:S05]  /*aaa0*/  BSYNC B1 ;  /* 0x0000000000017941 */ /* 0x000fea0003800000 */
.L_x_379:
        /* <DEDUP_REMOVED lines=9> */
.L_x_382:
[----:B------:R-:W-:Y:S05]  /*ab40*/  BSYNC B1 ;  /* 0x0000000000017941 */ /* 0x000fea0003800000 */
.L_x_381:
        /* <DEDUP_REMOVED lines=9> */
.L_x_384:
[----:B------:R-:W-:Y:S05]  /*abe0*/  BSYNC B1 ;  /* 0x0000000000017941 */ /* 0x000fea0003800000 */
.L_x_383:
        /* <DEDUP_REMOVED lines=9> */
.L_x_386:
[----:B------:R-:W-:Y:S05]  /*ac80*/  BSYNC B1 ;  /* 0x0000000000017941 */ /* 0x000fea0003800000 */
.L_x_385:
        /* <DEDUP_REMOVED lines=9> */
.L_x_388:
[----:B------:R-:W-:Y:S05]  /*ad20*/  BSYNC B1 ;  /* 0x0000000000017941 */ /* 0x000fea0003800000 */
.L_x_387:
        /* <DEDUP_REMOVED lines=9> */
.L_x_390:
[----:B------:R-:W-:Y:S05]  /*adc0*/  BSYNC B1 ;  /* 0x0000000000017941 */ /* 0x000fea0003800000 */
.L_x_389:
        /* <DEDUP_REMOVED lines=9> */
.L_x_392:
[----:B------:R-:W-:Y:S05]  /*ae60*/  BSYNC B1 ;  /* 0x0000000000017941 */ /* 0x000fea0003800000 */
.L_x_391:
        /* <DEDUP_REMOVED lines=9> */
.L_x_394:
[----:B------:R-:W-:Y:S05]  /*af00*/  BSYNC B1 ;  /* 0x0000000000017941 */ /* 0x000fea0003800000 */
.L_x_393:
        /* <DEDUP_REMOVED lines=9> */
.L_x_396:
[----:B------:R-:W-:Y:S05]  /*afa0*/  BSYNC B1 ;  /* 0x0000000000017941 */ /* 0x000fea0003800000 */
.L_x_395:
        /* <DEDUP_REMOVED lines=9> */
.L_x_398:
[----:B------:R-:W-:Y:S05]  /*b040*/  BSYNC B1 ;  /* 0x0000000000017941 */ /* 0x000fea0003800000 */
.L_x_397:
        /* <DEDUP_REMOVED lines=9> */
.L_x_400:
[----:B------:R-:W-:Y:S05]  /*b0e0*/  BSYNC B1 ;  /* 0x0000000000017941 */ /* 0x000fea0003800000 */
.L_x_399:
        /* <DEDUP_REMOVED lines=9> */
.L_x_402:
[----:B------:R-:W-:Y:S05]  /*b180*/  BSYNC B1 ;  /* 0x0000000000017941 */ /* 0x000fea0003800000 */
.L_x_401:
        /* <DEDUP_REMOVED lines=9> */
.L_x_404:
[----:B------:R-:W-:Y:S05]  /*b220*/  BSYNC B1 ;  /* 0x0000000000017941 */ /* 0x000fea0003800000 */
.L_x_403:
        /* <DEDUP_REMOVED lines=9> */
.L_x_406:
[----:B------:R-:W-:Y:S05]  /*b2c0*/  BSYNC B1 ;  /* 0x0000000000017941 */ /* 0x000fea0003800000 */
.L_x_405:
        /* <DEDUP_REMOVED lines=9> */
.L_x_408:
[----:B------:R-:W-:Y:S05]  /*b360*/  BSYNC B1 ;  /* 0x0000000000017941 */ /* 0x000fea0003800000 */
.L_x_407:
        /* <DEDUP_REMOVED lines=9> */
.L_x_410:
[----:B------:R-:W-:Y:S05]  /*b400*/  BSYNC B1 ;  /* 0x0000000000017941 */ /* 0x000fea0003800000 */
.L_x_409:
        /* <DEDUP_REMOVED lines=9> */
.L_x_412:
[----:B------:R-:W-:Y:S05]  /*b4a0*/  BSYNC B1 ;  /* 0x0000000000017941 */ /* 0x000fea0003800000 */
.L_x_411:
        /* <DEDUP_REMOVED lines=9> */
.L_x_414:
[----:B------:R-:W-:Y:S05]  /*b540*/  BSYNC B1 ;  /* 0x0000000000017941 */ /* 0x000fea0003800000 */
.L_x_413:
        /* <DEDUP_REMOVED lines=9> */
.L_x_416:
[----:B------:R-:W-:Y:S05]  /*b5e0*/  BSYNC B1 ;  /* 0x0000000000017941 */ /* 0x000fea0003800000 */
.L_x_415:
        /* <DEDUP_REMOVED lines=9> */
.L_x_418:
[----:B------:R-:W-:Y:S05]  /*b680*/  BSYNC B1 ;  /* 0x0000000000017941 */ /* 0x000fea0003800000 */
.L_x_417:
        /* <DEDUP_REMOVED lines=9> */
.L_x_420:
[----:B------:R-:W-:Y:S05]  /*b720*/  BSYNC B1 ;  /* 0x0000000000017941 */ /* 0x000fea0003800000 */
.L_x_419:
        /* <DEDUP_REMOVED lines=9> */
.L_x_422:
[----:B------:R-:W-:Y:S05]  /*b7c0*/  BSYNC B1 ;  /* 0x0000000000017941 */ /* 0x000fea0003800000 */
.L_x_421:
        /* <DEDUP_REMOVED lines=9> */
.L_x_424:
[----:B------:R-:W-:Y:S05]  /*b860*/  BSYNC B1 ;  /* 0x0000000000017941 */ /* 0x000fea0003800000 */
.L_x_423:
        /* <DEDUP_REMOVED lines=9> */
.L_x_426:
[----:B------:R-:W-:Y:S05]  /*b900*/  BSYNC B1 ;  /* 0x0000000000017941 */ /* 0x000fea0003800000 */
.L_x_425:
        /* <DEDUP_REMOVED lines=9> */
.L_x_428:
[----:B------:R-:W-:Y:S05]  /*b9a0*/  BSYNC B1 ;  /* 0x0000000000017941 */ /* 0x000fea0003800000 */
.L_x_427:
        /* <DEDUP_REMOVED lines=9> */
.L_x_430:
[----:B------:R-:W-:Y:S05]  /*ba40*/  BSYNC B1 ;  /* 0x0000000000017941 */ /* 0x000fea0003800000 */
.L_x_429:
        /* <DEDUP_REMOVED lines=9> */
.L_x_432:
[----:B------:R-:W-:Y:S05]  /*bae0*/  BSYNC B1 ;  /* 0x0000000000017941 */ /* 0x000fea0003800000 */
.L_x_431:
        /* <DEDUP_REMOVED lines=9> */
.L_x_434:
[----:B------:R-:W-:Y:S05]  /*bb80*/  BSYNC B1 ;  /* 0x0000000000017941 */ /* 0x000fea0003800000 */
.L_x_433:
        /* <DEDUP_REMOVED lines=9> */
.L_x_436:
[----:B------:R-:W-:Y:S05]  /*bc20*/  BSYNC B1 ;  /* 0x0000000000017941 */ /* 0x000fea0003800000 */
.L_x_435:
        /* <DEDUP_REMOVED lines=9> */
.L_x_438:
[----:B------:R-:W-:Y:S05]  /*bcc0*/  BSYNC B1 ;  /* 0x0000000000017941 */ /* 0x000fea0003800000 */
.L_x_437:
        /* <DEDUP_REMOVED lines=9> */
.L_x_440:
[----:B------:R-:W-:Y:S05]  /*bd60*/  BSYNC B1 ;  /* 0x0000000000017941 */ /* 0x000fea0003800000 */
.L_x_439:
        /* <DEDUP_REMOVED lines=9> */
.L_x_442:
[----:B------:R-:W-:Y:S05]  /*be00*/  BSYNC B1 ;  /* 0x0000000000017941 */ /* 0x000fea0003800000 */
.L_x_441:
        /* <DEDUP_REMOVED lines=9> */
.L_x_444:
[----:B------:R-:W-:Y:S05]  /*bea0*/  BSYNC B1 ;  /* 0x0000000000017941 */ /* 0x000fea0003800000 */
.L_x_443:
        /* <DEDUP_REMOVED lines=9> */
.L_x_446:
[----:B------:R-:W-:Y:S05]  /*bf40*/  BSYNC B1 ;  /* 0x0000000000017941 */ /* 0x000fea0003800000 */
.L_x_445:
        /* <DEDUP_REMOVED lines=9> */
.L_x_448:
[----:B------:R-:W-:Y:S05]  /*bfe0*/  BSYNC B1 ;  /* 0x0000000000017941 */ /* 0x000fea0003800000 */
.L_x_447:
        /* <DEDUP_REMOVED lines=9> */
.L_x_450:
[----:B------:R-:W-:Y:S05]  /*c080*/  BSYNC B1 ;  /* 0x0000000000017941 */ /* 0x000fea0003800000 */
.L_x_449:
        /* <DEDUP_REMOVED lines=9> */
.L_x_452:
[----:B------:R-:W-:Y:S05]  /*c120*/  BSYNC B1 ;  /* 0x0000000000017941 */ /* 0x000fea0003800000 */
.L_x_451:
        /* <DEDUP_REMOVED lines=9> */
.L_x_454:
[----:B------:R-:W-:Y:S05]  /*c1c0*/  BSYNC B1 ;  /* 0x0000000000017941 */ /* 0x000fea0003800000 */
.L_x_453:
        /* <DEDUP_REMOVED lines=9> */
.L_x_456:
[----:B------:R-:W-:Y:S05]  /*c260*/  BSYNC B1 ;  /* 0x0000000000017941 */ /* 0x000fea0003800000 */
.L_x_455:
        /* <DEDUP_REMOVED lines=9> */
.L_x_458:
[----:B------:R-:W-:Y:S05]  /*c300*/  BSYNC B1 ;  /* 0x0000000000017941 */ /* 0x000fea0003800000 */
.L_x_457:
        /* <DEDUP_REMOVED lines=9> */
.L_x_460:
[----:B------:R-:W-:Y:S05]  /*c3a0*/  BSYNC B1 ;  /* 0x0000000000017941 */ /* 0x000fea0003800000 */
.L_x_459:
        /* <DEDUP_REMOVED lines=9> */
.L_x_462:
[----:B------:R-:W-:Y:S05]  /*c440*/  BSYNC B1 ;  /* 0x0000000000017941 */ /* 0x000fea0003800000 */
.L_x_461:
        /* <DEDUP_REMOVED lines=9> */
.L_x_464:
[----:B------:R-:W-:Y:S05]  /*c4e0*/  BSYNC B1 ;  /* 0x0000000000017941 */ /* 0x000fea0003800000 */
.L_x_463:
        /* <DEDUP_REMOVED lines=9> */
.L_x_466:
[----:B------:R-:W-:Y:S05]  /*c580*/  BSYNC B1 ;  /* 0x0000000000017941 */ /* 0x000fea0003800000 */
.L_x_465:
        /* <DEDUP_REMOVED lines=9> */
.L_x_468:
[----:B------:R-:W-:Y:S05]  /*c620*/  BSYNC B1 ;  /* 0x0000000000017941 */ /* 0x000fea0003800000 */
.L_x_467:
        /* <DEDUP_REMOVED lines=9> */
.L_x_470:
[----:B------:R-:W-:Y:S05]  /*c6c0*/  BSYNC B1 ;  /* 0x0000000000017941 */ /* 0x000fea0003800000 */
.L_x_469:
        /* <DEDUP_REMOVED lines=9> */
.L_x_472:
[----:B------:R-:W-:Y:S05]  /*c760*/  BSYNC B1 ;  /* 0x0000000000017941 */ /* 0x000fea0003800000 */
.L_x_471:
        /* <DEDUP_REMOVED lines=9> */
.L_x_474:
[----:B------:R-:W-:Y:S05]  /*c800*/  BSYNC B1 ;  /* 0x0000000000017941 */ /* 0x000fea0003800000 */
.L_x_473:
        /* <DEDUP_REMOVED lines=9> */
.L_x_476:
[----:B------:R-:W-:Y:S05]  /*c8a0*/  BSYNC B1 ;  /* 0x0000000000017941 */ /* 0x000fea0003800000 */
.L_x_475:
        /* <DEDUP_REMOVED lines=9> */
.L_x_478:
[----:B------:R-:W-:Y:S05]  /*c940*/  BSYNC B1 ;  /* 0x0000000000017941 */ /* 0x000fea0003800000 */
.L_x_477:
        /* <DEDUP_REMOVED lines=9> */
.L_x_480:
[----:B------:R-:W-:Y:S05]  /*c9e0*/  BSYNC B1 ;  /* 0x0000000000017941 */ /* 0x000fea0003800000 */
.L_x_479:
        /* <DEDUP_REMOVED lines=9> */
.L_x_482:
[----:B------:R-:W-:Y:S05]  /*ca80*/  BSYNC B1 ;  /* 0x0000000000017941 */ /* 0x000fea0003800000 */
.L_x_481:
        /* <DEDUP_REMOVED lines=9> */
.L_x_484:
[----:B------:R-:W-:Y:S05]  /*cb20*/  BSYNC B1 ;  /* 0x0000000000017941 */ /* 0x000fea0003800000 */
.L_x_483:
        /* <DEDUP_REMOVED lines=9> */
.L_x_486:
[----:B------:R-:W-:Y:S05]  /*cbc0*/  BSYNC B1 ;  /* 0x0000000000017941 */ /* 0x000fea0003800000 */
.L_x_485:
        /* <DEDUP_REMOVED lines=9> */
.L_x_488:
[----:B------:R-:W-:Y:S05]  /*cc60*/  BSYNC B1 ;  /* 0x0000000000017941 */ /* 0x000fea0003800000 */
.L_x_487:
        /* <DEDUP_REMOVED lines=9> */
.L_x_490:
[----:B------:R-:W-:Y:S05]  /*cd00*/  BSYNC B1 ;  /* 0x0000000000017941 */ /* 0x000fea0003800000 */
.L_x_489:
        /* <DEDUP_REMOVED lines=9> */
.L_x_492:
[----:B------:R-:W-:Y:S05]  /*cda0*/  BSYNC B1 ;  /* 0x0000000000017941 */ /* 0x000fea0003800000 */
.L_x_491:
        /* <DEDUP_REMOVED lines=9> */
.L_x_494:
[----:B------:R-:W-:Y:S05]  /*ce40*/  BSYNC B1 ;  /* 0x0000000000017941 */ /* 0x000fea0003800000 */
.L_x_493:
        /* <DEDUP_REMOVED lines=9> */
.L_x_496:
[----:B------:R-:W-:Y:S05]  /*cee0*/  BSYNC B1 ;  /* 0x0000000000017941 */ /* 0x000fea0003800000 */
.L_x_495:
        /* <DEDUP_REMOVED lines=9> */
.L_x_498:
[----:B------:R-:W-:Y:S05]  /*cf80*/  BSYNC B1 ;  /* 0x0000000000017941 */ /* 0x000fea0003800000 */
.L_x_497:
        /* <DEDUP_REMOVED lines=9> */
.L_x_500:
[----:B------:R-:W-:Y:S05]  /*d020*/  BSYNC B1 ;  /* 0x0000000000017941 */ /* 0x000fea0003800000 */
.L_x_499:
        /* <DEDUP_REMOVED lines=9> */
.L_x_502:
[----:B------:R-:W-:Y:S05]  /*d0c0*/  BSYNC B1 ;  /* 0x0000000000017941 */ /* 0x000fea0003800000 */
.L_x_501:
        /* <DEDUP_REMOVED lines=9> */
.L_x_504:
[----:B------:R-:W-:Y:S05]  /*d160*/  BSYNC B1 ;  /* 0x0000000000017941 */ /* 0x000fea0003800000 */
.L_x_503:
        /* <DEDUP_REMOVED lines=9> */
.L_x_506:
[----:B------:R-:W-:Y:S05]  /*d200*/  BSYNC B1 ;  /* 0x0000000000017941 */ /* 0x000fea0003800000 */
.L_x_505:
        /* <DEDUP_REMOVED lines=9> */
.L_x_508:
[----:B------:R-:W-:Y:S05]  /*d2a0*/  BSYNC B1 ;  /* 0x0000000000017941 */ /* 0x000fea0003800000 */
.L_x_507:
        /* <DEDUP_REMOVED lines=9> */
.L_x_510:
[----:B------:R-:W-:Y:S05]  /*d340*/  BSYNC B1 ;  /* 0x0000000000017941 */ /* 0x000fea0003800000 */
.L_x_509:
        /* <DEDUP_REMOVED lines=9> */
.L_x_512:
[----:B------:R-:W-:Y:S05]  /*d3e0*/  BSYNC B1 ;  /* 0x0000000000017941 */ /* 0x000fea0003800000 */
.L_x_511:
        /* <DEDUP_REMOVED lines=9> */
.L_x_514:
[----:B------:R-:W-:Y:S05]  /*d480*/  BSYNC B1 ;  /* 0x0000000000017941 */ /* 0x000fea0003800000 */
.L_x_513:
        /* <DEDUP_REMOVED lines=9> */
.L_x_516:
[----:B------:R-:W-:Y:S05]  /*d520*/  BSYNC B1 ;  /* 0x0000000000017941 */ /* 0x000fea0003800000 */
.L_x_515:
        /* <DEDUP_REMOVED lines=9> */
.L_x_518:
[----:B------:R-:W-:Y:S05]  /*d5c0*/  BSYNC B1 ;  /* 0x0000000000017941 */ /* 0x000fea0003800000 */
.L_x_517:
        /* <DEDUP_REMOVED lines=9> */
.L_x_520:
[----:B------:R-:W-:Y:S05]  /*d660*/  BSYNC B1 ;  /* 0x0000000000017941 */ /* 0x000fea0003800000 */
.L_x_519:
        /* <DEDUP_REMOVED lines=9> */
.L_x_522:
[----:B------:R-:W-:Y:S05]  /*d700*/  BSYNC B1 ;  /* 0x0000000000017941 */ /* 0x000fea0003800000 */
.L_x_521:
        /* <DEDUP_REMOVED lines=9> */
.L_x_524:
[----:B------:R-:W-:Y:S05]  /*d7a0*/  BSYNC B1 ;  /* 0x0000000000017941 */ /* 0x000fea0003800000 */
.L_x_523:
        /* <DEDUP_REMOVED lines=9> */
.L_x_526:
[----:B------:R-:W-:Y:S05]  /*d840*/  BSYNC B1 ;  /* 0x0000000000017941 */ /* 0x000fea0003800000 */
.L_x_525:
        /* <DEDUP_REMOVED lines=9> */
.L_x_528:
[----:B------:R-:W-:Y:S05]  /*d8e0*/  BSYNC B1 ;  /* 0x0000000000017941 */ /* 0x000fea0003800000 */
.L_x_527:
        /* <DEDUP_REMOVED lines=9> */
.L_x_530:
[----:B------:R-:W-:Y:S05]  /*d980*/  BSYNC B1 ;  /* 0x0000000000017941 */ /* 0x000fea0003800000 */
.L_x_529:
        /* <DEDUP_REMOVED lines=9> */
.L_x_532:
[----:B------:R-:W-:Y:S05]  /*da20*/  BSYNC B1 ;  /* 0x0000000000017941 */ /* 0x000fea0003800000 */
.L_x_531:
        /* <DEDUP_REMOVED lines=9> */
.L_x_534:
[----:B------:R-:W-:Y:S05]  /*dac0*/  BSYNC B1 ;  /* 0x0000000000017941 */ /* 0x000fea0003800000 */
.L_x_533:
        /* <DEDUP_REMOVED lines=9> */
.L_x_536:
[----:B------:R-:W-:Y:S05]  /*db60*/  BSYNC B1 ;  /* 0x0000000000017941 */ /* 0x000fea0003800000 */
.L_x_535:
[----:B0----5:R-:W-:Y:S01]  /*db70*/  IMAD.U32 R3, R10, 0x10000, RZ ;  /* 0x000100000a037824 */ /* 0x021fe200078e00ff */
[----:B------:R-:W-:Y:S01]  /*db80*/  ISETP.GT.AND P2, PT, R0, 0xf8, P1 ;  /* 0x000000f80000780c */ /* 0x000fe20000f44270 */
[----:B------:R-:W-:Y:S02]  /*db90*/  BSSY B1, `(.L_x_537) ;  /* 0x0000007000017945 */ /* 0x000fe40003800000 */
[----:B-1--4-:R-:W-:-:S04]  /*dba0*/  FMUL R6, R3, R16 ;  /* 0x0000001003067220 */ /* 0x012fc80000400000 */
[----:B------:R-:W-:-:S05]  /*dbb0*/  FFMA R6, R149, R2, R6 ;  /* 0x0000000295067223 */ /* 0x000fca0000000006 */
[----:B------:R-:W-:-:S05]  /*dbc0*/  F2FP.BF16.F32.PACK_AB R6, RZ, R6 ;  /* 0x00000006ff06723e */ /* 0x000fca00000010ff */
[----:B------:R0:W-:Y:S01]  /*dbd0*/  @P0 STG.E.U16 desc[UR36][R8.64+0x1f2], R6 ;  /* 0x0001f20608000986 */ /* 0x0001e2000c101524 */
[----:B------:R-:W-:Y:S05]  /*dbe0*/  @!P2 BRA `(.L_x_538) ;  /* 0x000000000004a947 */ /* 0x000fea0003800000 */
[----:B------:R1:W5:Y:S02]  /*dbf0*/  LDG.E.LTC128B.U16 R10, desc[UR36][R12.64+0x1f0] ;  /* 0x0001f0240c0a7981 */ /* 0x000364000c1e1520 */
.L_x_538:
[----:B------:R-:W-:Y:S05]  /*dc00*/  BSYNC B1 ;  /* 0x0000000000017941 */ /* 0x000fea0003800000 */
.L_x_537:
        /* <DEDUP_REMOVED lines=9> */
.L_x_540:
[----:B------:R-:W-:Y:S05]  /*dca0*/  BSYNC B1 ;  /* 0x0000000000017941 */ /* 0x000fea0003800000 */
.L_x_539:
[----:B------:R-:W-:Y:S05]  /*dcb0*/  @!P1 BRA `(.L_x_541) ;  /* 0x0000005400b49947 */ /* 0x000fea0003800000 */
[----:B----45:R-:W-:-:S04]  /*dcc0*/  IMAD.U32 R3, R10, 0x10000, RZ ;  /* 0x000100000a037824 */ /* 0x030fc800078e00ff */
[----:B------:R-:W-:-:S04]  /*dcd0*/  FMUL R0, R3, R16 ;  /* 0x0000001003007220 */ /* 0x000fc80000400000 */
[----:B------:R-:W-:-:S05]  /*dce0*/  FFMA R0, R151, R2, R0 ;  /* 0x0000000297007223 */ /* 0x000fca0000000000 */
[----:B------:R-:W-:-:S05]  /*dcf0*/  F2FP.BF16.F32.PACK_AB R0, RZ, R0 ;  /* 0x00000000ff00723e */ /* 0x000fca00000010ff */
[----:B------:R4:W-:Y:S01]  /*dd00*/  STG.E.U16 desc[UR36][R4.64+0x1f2], R0 ;  /* 0x0001f20004007986 */ /* 0x0009e2000c101524 */
[----:B------:R-:W-:Y:S05]  /*dd10*/  BRA `(.L_x_541) ;  /* 0x00000054009c7947 */ /* 0x000fea0003800000 */
.L_x_34:
[----:B------:R-:W2:Y:S01]  /*dd20*/  LDL.LU R3, [R1] ;  /* 0x0000000001037983 */ /* 0x000ea20000300800 */
[----:B------:R-:W-:-:S03]  /*dd30*/  ULDC.64 UR6, c[0x0][0x5c0] ;  /* 0x0001700000067ab9 */ /* 0x000fc60000000a00 */
[----:B------:R-:W3:Y:S04]  /*dd40*/  LDL.LU R9, [R1+0x5c] ;  /* 0x00005c0001097983 */ /* 0x000ee80000300800 */
[----:B------:R-:W4:Y:S04]  /*dd50*/  LDL.LU R12, [R1+0xb8] ;  /* 0x0000b800010c7983 */ /* 0x000f280000300800 */
[----:B------:R-:W5:Y:S04]  /*dd60*/  LDL.LU R227, [R1+0xc0] ;  /* 0x0000c00001e37983 */ /* 0x000f680000300800 */
        /* <DEDUP_REMOVED lines=67> */
[----:B------:R-:W5:Y:S01]  /*e1a0*/  LDL.LU R158, [R1+0x1d0] ;  /* 0x0001d000019e7983 */ /* 0x000f620000300800 */
[----:B------:R-:W-:-:S03]  /*e1b0*/  LEA R4, P0, R6, UR6, 0x1 ;  /* 0x0000000606047c11 */ /* 0x000fc6000f8008ff */
[----:B------:R-:W5:Y:S04]  /*e1c0*/  LDL.LU R157, [R1+0x1d4] ;  /* 0x0001d400019d7983 */ /* 0x000f680000300800 */
[----:B------:R-:W5:Y:S04]  /*e1d0*/  LDL.LU R156, [R1+0x1d8] ;  /* 0x0001d800019c7983 */ /* 0x000f680000300800 */
[----:B------:R-:W5:Y:S01]  /*e1e0*/  LDL.LU R153, [R1+0x1dc] ;  /* 0x0001dc0001997983 */ /* 0x000f620000300800 */
[----:B--2---:R-:W-:-:S03]  /*e1f0*/  FMUL R3, R3, R2 ;  /* 0x0000000203037220 */ /* 0x004fc60000400000 */
[----:B------:R-:W2:Y:S01]  /*e200*/  LDL.LU R152, [R1+0x1e0] ;  /* 0x0001e00001987983 */ /* 0x000ea20000300800 */
[----:B------:R-:W-:-:S03]  /*e210*/  LEA.HI.X R5, R6, UR7, R10, 0x1, P0 ;  /* 0x0000000706057c11 */ /* 0x000fc600080f0c0a */
[----:B------:R-:W2:Y:S01]  /*e220*/  LDL.LU R23, [R1+0x1e4] ;  /* 0x0001e40001177983 */ /* 0x000ea20000300800 */
[----:B------:R-:W-:-:S03]  /*e230*/  F2FP.BF16.F32.PACK_AB R3, RZ, R3 ;  /* 0x00000003ff03723e */ /* 0x000fc600000010ff */
[----:B------:R-:W2:Y:S04]  /*e240*/  LDL.LU R22, [R1+0x1e8] ;  /* 0x0001e80001167983 */ /* 0x000ea80000300800 */
[----:B------:R-:W2:Y:S04]  /*e250*/  LDL.LU R21, [R1+0x1ec] ;  /* 0x0001ec0001157983 */ /* 0x000ea80000300800 */
[----:B------:R-:W2:Y:S04]  /*e260*/  LDL.LU R20, [R1+0x1f0] ;  /* 0x0001f00001147983 */ /* 0x000ea80000300800 */
[----:B------:R-:W2:Y:S04]  /*e270*/  LDL.LU R19, [R1+0x1f4] ;  /* 0x0001f40001137983 */ /* 0x000ea80000300800 */
[----:B------:R-:W2:Y:S04]  /*e280*/  LDL.LU R18, [R1+0x1f8] ;  /* 0x0001f80001127983 */ /* 0x000ea80000300800 */
[----:B------:R-:W2:Y:S04]  /*e290*/  LDL.LU R15, [R1+0x1fc] ;  /* 0x0001fc00010f7983 */ /* 0x000ea80000300800 */
[----:B------:R-:W3:Y:S04]  /*e2a0*/  LDL.LU R7, [R1+0x8] ;  /* 0x0000080001077983 */ /* 0x000ee80000300800 */
[----:B------:R-:W4:Y:S04]  /*e2b0*/  LDL.LU R6, [R1+0xc] ;  /* 0x00000c0001067983 */ /* 0x000f280000300800 */
[----:B------:R0:W-:Y:S04]  /*e2c0*/  @P1 STG.E.U16 desc[UR36][R4.64], R3 ;  /* 0x0000000304001986 */ /* 0x0001e8000c101524 */
[----:B0-----:R-:W5:Y:S01]  /*e2d0*/  LDL.LU R3, [R1+0x4] ;  /* 0x0000040001037983 */ /* 0x001f620000300800 */
[----:B------:R-:W-:Y:S01]  /*e2e0*/  ISETP.GT.AND P0, PT, R0, 0x1, P3 ;  /* 0x000000010000780c */ /* 0x000fe20001f04270 */
[----:B------:R-:W-:Y:S01]  /*e2f0*/  USHF.L.U32 UR7, UR4, 0x4, URZ ;  /* 0x0000000404077899 */ /* 0x000fe2000800063f */
[----:B------:R-:W-:Y:S01]  /*e300*/  ISETP.GT.AND P2, PT, R155, 0x8, PT ;  /* 0x000000089b00780c */ /* 0x000fe20003f44270 */
[----:B------:R-:W-:Y:S01]  /*e310*/  USHF.L.U64.HI UR6, UR4, 0x4, UR5 ;  /* 0x0000000404067899 */ /* 0x000fe20008010205 */
[----:B---3--:R-:W-:-:S05]  /*e320*/  FMUL R7, R7, R2 ;  /* 0x0000000207077220 */ /* 0x008fca0000400000 */
[----:B------:R-:W-:-:S04]  /*e330*/  F2FP.BF16.F32.PACK_AB R7, RZ, R7 ;  /* 0x00000007ff07723e */ /* 0x000fc800000010ff */
[----:B------:R-:W-:Y:S01]  /*e340*/  PRMT R8, R7, 0x7610, R8 ;  /* 0x0000761007087816 */ /* 0x000fe20000000008 */
[----:B-----5:R-:W-:-:S05]  /*e350*/  FMUL R3, R3, R2 ;  /* 0x0000000203037220 */ /* 0x020fca0000400000 */
[----:B------:R-:W-:-:S05]  /*e360*/  F2FP.BF16.F32.PACK_AB R3, RZ, R3 ;  /* 0x00000003ff03723e */ /* 0x000fca00000010ff */
[----:B------:R4:W-:Y:S01]  /*e370*/  @P0 STG.E.U16 desc[UR36][R4.64+0x2], R3 ;  /* 0x0000020304000986 */ /* 0x0009e2000c101524 */
[----:B------:R-:W-:Y:S01]  /*e380*/  ISETP.GT.AND P0, PT, R0, RZ, P2 ;  /* 0x000000ff0000720c */ /* 0x000fe20001704270 */
[----:B----4-:R-:W-:Y:S01]  /*e390*/  FMUL R3, R6, R2 ;  /* 0x0000000206037220 */ /* 0x010fe20000400000 */
[----:B------:R-:W-:-:S04]  /*e3a0*/  IADD3 R6, P1, R4, UR7, RZ ;  /* 0x0000000704067c10 */ /* 0x000fc8000ff3e0ff */
[----:B------:R-:W-:Y:S02]  /*e3b0*/  IADD3.X R7, R5, UR6, RZ, P1, !PT ;  /* 0x0000000605077c10 */ /* 0x000fe40008ffe4ff */
[----:B------:R-:W-:-:S05]  /*e3c0*/  F2FP.BF16.F32.PACK_AB R3, RZ, R3 ;  /* 0x00000003ff03723e */ /* 0x000fca00000010ff */
[----:B------:R0:W-:Y:S01]  /*e3d0*/  @P0 STG.E.U16 desc[UR36][R6.64], R8 ;  /* 0x0000000806000986 */ /* 0x0001e2000c101524 */
[----:B------:R-:W-:-:S03]  /*e3e0*/  ISETP.GT.AND P0, PT, R0, 0x1, P2 ;  /* 0x000000010000780c */ /* 0x000fc60001704270 */
[----:B0-----:R-:W3:Y:S10]  /*e3f0*/  LDL.LU R8, [R1+0x54] ;  /* 0x0000540001087983 */ /* 0x001ef40000300800 */
[----:B------:R0:W-:Y:S04]  /*e400*/  @P0 STG.E.U16 desc[UR36][R6.64+0x2], R3 ;  /* 0x0000020306000986 */ /* 0x0001e8000c101524 */
[----:B0-----:R-:W4:Y:S01]  /*e410*/  LDL.LU R3, [R1+0x10] ;  /* 0x0000100001037983 */ /* 0x001f220000300800 */
[----:B------:R-:W-:Y:S01]  /*e420*/  ISETP.GT.AND P0, PT, R0, 0x8, P3 ;  /* 0x000000080000780c */ /* 0x000fe20001f04270 */
[----:B----4-:R-:W-:-:S05]  /*e430*/  FMUL R3, R3, R2 ;  /* 0x0000000203037220 */ /* 0x010fca0000400000 */
[----:B------:R-:W-:-:S07]  /*e440*/  F2FP.BF16.F32.PACK_AB R3, RZ, R3 ;  /* 0x00000003ff03723e */ /* 0x000fce00000010ff */
        /* <DEDUP_REMOVED lines=78> */
[----:B---3--:R-:W-:-:S05]  /*e930*/  FMUL R8, R8, R2 ;  /* 0x0000000208087220 */ /* 0x008fca0000400000 */
[----:B------:R-:W-:-:S04]  /*e940*/  F2FP.BF16.F32.PACK_AB R8, RZ, R8 ;  /* 0x00000008ff08723e */ /* 0x000fc800000010ff */
[----:B------:R-:W-:Y:S01]  /*e950*/  PRMT R10, R8, 0x7610, R10 ;  /* 0x00007610080a7816 */ /* 0x000fe2000000000a */
[----:B----4-:R-:W-:-:S05]  /*e960*/  FMUL R3, R3, R2 ;  /* 0x0000000203037220 */ /* 0x010fca0000400000 */
[----:B------:R-:W-:-:S05]  /*e970*/  F2FP.BF16.F32.PACK_AB R3, RZ, R3 ;  /* 0x00000003ff03723e */ /* 0x000fca00000010ff */
[----:B------:R0:W-:Y:S04]  /*e980*/  @P0 STG.E.U16 desc[UR36][R4.64+0x50], R3 ;  /* 0x0000500304000986 */ /* 0x0001e8000c101524 */
[----:B0-----:R-:W3:Y:S01]  /*e990*/  LDL.LU R3, [R1+0x58] ;  /* 0x0000580001037983 */ /* 0x001ee20000300800 */
[C---:B------:R-:W-:Y:S01]  /*e9a0*/  ISETP.GT.AND P5, PT, R0.reuse, 0x29, P3 ;  /* 0x000000290000780c */ /* 0x040fe20001fa4270 */
[----:B------:R-:W-:Y:S01]  /*e9b0*/  FMUL R9, R9, R2 ;  /* 0x0000000209097220 */ /* 0x000fe20000400000 */
[C---:B------:R-:W-:Y:S01]  /*e9c0*/  ISETP.GT.AND P0, PT, R0.reuse, 0x28, P2 ;  /* 0x000000280000780c */ /* 0x040fe20001704270 */
[----:B------:R-:W4:Y:S01]  /*e9d0*/  LDL.LU R8, [R1+0x60] ;  /* 0x0000600001087983 */ /* 0x000f220000300800 */
[C---:B------:R-:W-:Y:S02]  /*e9e0*/  ISETP.GT.AND P4, PT, R0.reuse, 0x29, P2 ;  /* 0x000000290000780c */ /* 0x040fe40001784270 */
[----:B------:R-:W-:-:S02]  /*e9f0*/  ISETP.GT.AND P1, PT, R0, 0x30, P3 ;  /* 0x000000300000780c */ /* 0x000fc40001f24270 */
[----:B------:R-:W-:Y:S01]  /*ea00*/  F2FP.BF16.F32.PACK_AB R9, RZ, R9 ;  /* 0x00000009ff09723e */ /* 0x000fe200000010ff */
[-C--:B---3--:R-:W-:Y:S01]  /*ea10*/  FMUL R3, R3, R2.reuse ;  /* 0x0000000203037220 */ /* 0x088fe20000400000 */
[----:B----4-:R-:W-:-:S04]  /*ea20*/  FMUL R8, R8, R2 ;  /* 0x0000000208087220 */ /* 0x010fc80000400000 */
[----:B------:R-:W-:-:S04]  /*ea30*/  F2FP.BF16.F32.PACK_AB R3, RZ, R3 ;  /* 0x00000003ff03723e */ /* 0x000fc800000010ff */
[----:B------:R-:W-:Y:S02]  /*ea40*/  PRMT R11, R3, 0x7610, R11 ;  /* 0x00007610030b7816 */ /* 0x000fe4000000000b */
[----:B------:R-:W-:Y:S02]  /*ea50*/  F2FP.BF16.F32.PACK_AB R3, RZ, R8 ;  /* 0x00000008ff03723e */ /* 0x000fe400000010ff */
[----:B------:R-:W3:Y:S04]  /*ea60*/  LDL.LU R8, [R1+0x64] ;  /* 0x0000640001087983 */ /* 0x000ee80000300800 */
[----:B------:R0:W-:Y:S04]  /*ea70*/  @P5 STG.E.U16 desc[UR36][R4.64+0x52], R10 ;  /* 0x0000520a04005986 */ /* 0x0001e8000c101524 */
[----:B------:R-:W-:Y:S04]  /*ea80*/  @P0 STG.E.U16 desc[UR36][R6.64+0x50], R11 ;  /* 0x0000500b06000986 */ /* 0x000fe8000c101524 */
[----:B------:R1:W-:Y:S01]  /*ea90*/  @P4 STG.E.U16 desc[UR36][R6.64+0x52], R9 ;  /* 0x0000520906004986 */ /* 0x0003e2000c101524 */
[----:B0-----:R-:W-:-:S03]  /*eaa0*/  PRMT R10, R3, 0x7610, R10 ;  /* 0x00007610030a7816 */ /* 0x001fc6000000000a */
[----:B------:R-:W4:Y:S04]  /*eab0*/  LDL.LU R3, [R1+0x68] ;  /* 0x0000680001037983 */ /* 0x000f280000300800 */
[----:B------:R0:W-:Y:S04]  /*eac0*/  @P1 STG.E.U16 desc[UR36][R4.64+0x60], R10 ;  /* 0x0000600a04001986 */ /* 0x0001e8000c101524 */
[----:B-1----:R-:W5:Y:S01]  /*ead0*/  LDL.LU R9, [R1+0x6c] ;  /* 0x00006c0001097983 */ /* 0x002f620000300800 */
[----:B---3--:R-:W-:-:S05]  /*eae0*/  FMUL R8, R8, R2 ;  /* 0x0000000208087220 */ /* 0x008fca0000400000 */
[----:B------:R-:W-:-:S04]  /*eaf0*/  F2FP.BF16.F32.PACK_AB R8, RZ, R8 ;  /* 0x00000008ff08723e */ /* 0x000fc800000010ff */
[----:B0-----:R-:W-:Y:S02]  /*eb00*/  PRMT R10, R8, 0x7610, R10 ;  /* 0x00007610080a7816 */ /* 0x001fe4000000000a */
[----:B------:R-:W3:Y:S01]  /*eb10*/  LDL.LU R8, [R1+0x70] ;  /* 0x0000700001087983 */ /* 0x000ee20000300800 */
[----:B----4-:R-:W-:-:S05]  /*eb20*/  FMUL R3, R3, R2 ;  /* 0x0000000203037220 */ /* 0x010fca0000400000 */
[----:B------:R-:W-:-:S04]  /*eb30*/  F2FP.BF16.F32.PACK_AB R3, RZ, R3 ;  /* 0x00000003ff03723e */ /* 0x000fc800000010ff */
[----:B------:R-:W-:Y:S01]  /*eb40*/  PRMT R11, R3, 0x7610, R11 ;  /* 0x00007610030b7816 */ /* 0x000fe2000000000b */
[----:B---3--:R-:W-:-:S05]  /*eb50*/  FMUL R8, R8, R2 ;  /* 0x0000000208087220 */ /* 0x008fca0000400000 */
[----:B------:R-:W-:Y:S02]  /*eb60*/  F2FP.BF16.F32.PACK_AB R3, RZ, R8 ;  /* 0x00000008ff03723e */ /* 0x000fe400000010ff */
[----:B------:R-:W3:Y:S01]  /*eb70*/  LDL.LU R8, [R1+0x74] ;  /* 0x0000740001087983 */ /* 0x000ee20000300800 */
[C---:B------:R-:W-:Y:S02]  /*eb80*/  ISETP.GT.AND P0, PT, R0.reuse, 0x31, P3 ;  /* 0x000000310000780c */ /* 0x040fe40001f04270 */
[C---:B------:R-:W-:Y:S02]  /*eb90*/  ISETP.GT.AND P4, PT, R0.reuse, 0x30, P2 ;  /* 0x000000300000780c */ /* 0x040fe40001784270 */
[C---:B------:R-:W-:Y:S02]  /*eba0*/  ISETP.GT.AND P5, PT, R0.reuse, 0x31, P2 ;  /* 0x000000310000780c */ /* 0x040fe400017a4270 */
[----:B------:R-:W-:Y:S01]  /*ebb0*/  ISETP.GT.AND P1, PT, R0, 0x38, P3 ;  /* 0x000000380000780c */ /* 0x000fe20001f24270 */
[----:B-----5:R-:W-:-:S05]  /*ebc0*/  FMUL R9, R9, R2 ;  /* 0x0000000209097220 */ /* 0x020fca0000400000 */
[----:B------:R-:W-:Y:S01]  /*ebd0*/  F2FP.BF16.F32.PACK_AB R9, RZ, R9 ;  /* 0x00000009ff09723e */ /* 0x000fe200000010ff */
        /* <DEDUP_REMOVED lines=57> */
[C---:B------:R-:W-:Y:S02]  /*ef70*/  ISETP.GT.AND P0, PT, R0.reuse, 0x49, P3 ;  /* 0x000000490000780c */ /* 0x040fe40001f04270 */
[----:B------:R-:W-:Y:S01]  /*ef80*/  ISETP.GT.AND P4, PT, R0, 0x48, P2 ;  /* 0x000000480000780c */ /* 0x000fe20001784270 */
[----:B----4-:R-:W-:-:S05]  /*ef90*/  FMUL R3, R3, R2 ;  /* 0x0000000203037220 */ /* 0x010fca0000400000 */
[----:B------:R-:W-:-:S04]  /*efa0*/  F2FP.BF16.F32.PACK_AB R3, RZ, R3 ;  /* 0x00000003ff03723e */ /* 0x000fc800000010ff */
[----:B------:R-:W-:Y:S01]  /*efb0*/  PRMT R11, R3, 0x7610, R11 ;  /* 0x00007610030b7816 */ /* 0x000fe2000000000b */
[----:B------:R0:W-:Y:S04]  /*efc0*/  @P0 STG.E.U16 desc[UR36][R4.64+0x92], R10 ;  /* 0x0000920a04000986 */ /* 0x0001e8000c101524 */
[----:B------:R1:W-:Y:S01]  /*efd0*/  @P4 STG.E.U16 desc[UR36][R6.64+0x90], R11 ;  /* 0x0000900b06004986 */ /* 0x0003e2000c101524 */
[----:B---3--:R-:W-:-:S05]  /*efe0*/  FMUL R8, R8, R2 ;  /* 0x0000000208087220 */ /* 0x008fca0000400000 */
[----:B------:R-:W-:Y:S02]  /*eff0*/  F2FP.BF16.F32.PACK_AB R3, RZ, R8 ;  /* 0x00000008ff03723e */ /* 0x000fe400000010ff */
[----:B------:R-:W3:Y:S02]  /*f000*/  LDL.LU R8, [R1+0xa8] ;  /* 0x0000a80001087983 */ /* 0x000ee40000300800 */
[----:B0-----:R-:W-:Y:S02]  /*f010*/  PRMT R10, R3, 0x7610, R10 ;  /* 0x00007610030a7816 */ /* 0x001fe4000000000a */
[----:B-1----:R-:W4:Y:S04]  /*f020*/  LDL.LU R11, [R1+0xb4] ;  /* 0x0000b400010b7983 */ /* 0x002f280000300800 */
[----:B------:R-:W2:Y:S01]  /*f030*/  LDL.LU R3, [R1+0xa4] ;  /* 0x0000a40001037983 */ /* 0x000ea20000300800 */
[----:B------:R-:W-:-:S02]  /*f040*/  ISETP.GT.AND P5, PT, R0, 0x49, P2 ;  /* 0x000000490000780c */ /* 0x000fc400017a4270 */
[C---:B------:R-:W-:Y:S01]  /*f050*/  ISETP.GT.AND P1, PT, R0.reuse, 0x50, P3 ;  /* 0x000000500000780c */ /* 0x040fe20001f24270 */
[----:B-----5:R-:W-:Y:S01]  /*f060*/  FMUL R9, R9, R2 ;  /* 0x0000000209097220 */ /* 0x020fe20000400000 */
[----:B------:R-:W-:-:S04]  /*f070*/  ISETP.GT.AND P0, PT, R0, 0x51, P3 ;  /* 0x000000510000780c */ /* 0x000fc80001f04270 */
[----:B------:R-:W-:-:S05]  /*f080*/  F2FP.BF16.F32.PACK_AB R9, RZ, R9 ;  /* 0x00000009ff09723e */ /* 0x000fca00000010ff */
[----:B------:R0:W-:Y:S04]  /*f090*/  @P5 STG.E.U16 desc[UR36][R6.64+0x92], R9 ;  /* 0x0000920906005986 */ /* 0x0001e8000c101524 */
[----:B------:R1:W-:Y:S04]  /*f0a0*/  @P1 STG.E.U16 desc[UR36][R4.64+0xa0], R10 ;  /* 0x0000a00a04001986 */ /* 0x0003e8000c101524 */
[----:B0-----:R-:W5:Y:S01]  /*f0b0*/  LDL.LU R9, [R1+0xac] ;  /* 0x0000ac0001097983 */ /* 0x001f620000300800 */
[-C--:B---3--:R-:W-:Y:S01]  /*f0c0*/  FMUL R8, R8, R2.reuse ;  /* 0x0000000208087220 */ /* 0x088fe20000400000 */
[----:B--2---:R-:W-:-:S05]  /*f0d0*/  FMUL R3, R3, R2 ;  /* 0x0000000203037220 */ /* 0x004fca0000400000 */
[----:B-1----:R-:W-:Y:S02]  /*f0e0*/  F2FP.BF16.F32.PACK_AB R10, RZ, R3 ;  /* 0x00000003ff0a723e */ /* 0x002fe400000010ff */
[----:B------:R-:W-:Y:S02]  /*f0f0*/  F2FP.BF16.F32.PACK_AB R3, RZ, R8 ;  /* 0x00000008ff03723e */ /* 0x000fe400000010ff */
[----:B------:R-:W-:Y:S02]  /*f100*/  PRMT R8, R10, 0x7610, R8 ;  /* 0x000076100a087816 */ /* 0x000fe40000000008 */
[----:B------:R-:W2:Y:S04]  /*f110*/  LDL.LU R10, [R1+0xb0] ;  /* 0x0000b000010a7983 */ /* 0x000ea80000300800 */
[----:B------:R0:W-:Y:S04]  /*f120*/  @P0 STG.E.U16 desc[UR36][R4.64+0xa2], R8 ;  /* 0x0000a20804000986 */ /* 0x0001e8000c101524 */
[----:B0-----:R-:W3:Y:S01]  /*f130*/  LDL.LU R8, [R1+0xbc] ;  /* 0x0000bc0001087983 */ /* 0x001ee20000300800 */
[----:B------:R-:W-:-:S02]  /*f140*/  ISETP.GT.AND P4, PT, R0, 0x50, P2 ;  /* 0x000000500000780c */ /* 0x000fc40001784270 */
[C---:B------:R-:W-:Y:S01]  /*f150*/  ISETP.GT.AND P5, PT, R0.reuse, 0x51, P2 ;  /* 0x000000510000780c */ /* 0x040fe200017a4270 */
[-C--:B-----5:R-:W-:Y:S01]  /*f160*/  FMUL R9, R9, R2.reuse ;  /* 0x0000000209097220 */ /* 0x0a0fe20000400000 */
[C---:B------:R-:W-:Y:S01]  /*f170*/  ISETP.GT.AND P1, PT, R0.reuse, 0x58, P3 ;  /* 0x000000580000780c */ /* 0x040fe20001f24270 */
[-C--:B----4-:R-:W-:Y:S01]  /*f180*/  FMUL R11, R11, R2.reuse ;  /* 0x000000020b0b7220 */ /* 0x090fe20000400000 */
[----:B------:R-:W-:Y:S02]  /*f190*/  ISETP.GT.AND P0, PT, R0, 0x59, P3 ;  /* 0x000000590000780c */ /* 0x000fe40001f04270 */
[----:B------:R-:W-:Y:S01]  /*f1a0*/  F2FP.BF16.F32.PACK_AB R9, RZ, R9 ;  /* 0x00000009ff09723e */ /* 0x000fe200000010ff */
[----:B------:R-:W-:-:S04]  /*f1b0*/  FMUL R12, R12, R2 ;  /* 0x000000020c0c7220 */ /* 0x000fc80000400000 */
[----:B------:R0:W-:Y:S01]  /*f1c0*/  @P4 STG.E.U16 desc[UR36][R6.64+0xa0], R3 ;  /* 0x0000a00306004986 */ /* 0x0001e2000c101524 */
[C---:B------:R-:W-:Y:S02]  /*f1d0*/  ISETP.GT.AND P4, PT, R0.reuse, 0x58, P2 ;  /* 0x000000580000780c */ /* 0x040fe40001784270 */
[----:B------:R-:W-:Y:S01]  /*f1e0*/  F2FP.BF16.F32.PACK_AB R11, RZ, R11 ;  /* 0x0000000bff0b723e */ /* 0x000fe200000010ff */
[----:B------:R1:W-:Y:S01]  /*f1f0*/  @P5 STG.E.U16 desc[UR36][R6.64+0xa2], R9 ;  /* 0x0000a20906005986 */ /* 0x0003e2000c101524 */
[----:B------:R-:W-:Y:S02]  /*f200*/  ISETP.GT.AND P5, PT, R0, 0x59, P2 ;  /* 0x000000590000780c */ /* 0x000fe400017a4270 */
[----:B0-----:R-:W-:Y:S02]  /*f210*/  F2FP.BF16.F32.PACK_AB R3, RZ, R12 ;  /* 0x0000000cff03723e */ /* 0x001fe400000010ff */
[----:B-1----:R-:W-:Y:S01]  /*f220*/  PRMT R9, R11, 0x7610, R9 ;  /* 0x000076100b097816 */ /* 0x002fe20000000009 */
[----:B------:R-:W-:-:S05]  /*f230*/  FMUL R11, R227, R2 ;  /* 0x00000002e30b7220 */ /* 0x000fca0000400000 */
[----:B------:R-:W-:Y:S01]  /*f240*/  F2FP.BF16.F32.PACK_AB R11, RZ, R11 ;  /* 0x0000000bff0b723e */ /* 0x000fe200000010ff */
[----:B------:R-:W-:-:S05]  /*f250*/  FMUL R12, R225, R2 ;  /* 0x00000002e10c7220 */ /* 0x000fca0000400000 */
[----:B------:R-:W-:Y:S01]  /*f260*/  F2FP.BF16.F32.PACK_AB R12, RZ, R12 ;  /* 0x0000000cff0c723e */ /* 0x000fe200000010ff */
[----:B--2---:R-:W-:-:S05]  /*f270*/  FMUL R10, R10, R2 ;  /* 0x000000020a0a7220 */ /* 0x004fca0000400000 */
[----:B------:R-:W-:Y:S01]  /*f280*/  F2FP.BF16.F32.PACK_AB R10, RZ, R10 ;  /* 0x0000000aff0a723e */ /* 0x000fe200000010ff */
[----:B---3--:R-:W-:-:S04]  /*f290*/  FMUL R8, R8, R2 ;  /* 0x0000000208087220 */ /* 0x008fc80000400000 */
[----:B------:R0:W-:Y:S01]  /*f2a0*/  @P1 STG.E.U16 desc[UR36][R4.64+0xb0], R10 ;  /* 0x0000b00a04001986 */ /* 0x0001e2000c101524 */
[----:B------:R-:W-:-:S03]  /*f2b0*/  F2FP.BF16.F32.PACK_AB R8, RZ, R8 ;  /* 0x00000008ff08723e */ /* 0x000fc600000010ff */
[----:B------:R-:W-:Y:S01]  /*f2c0*/  @P0 STG.E.U16 desc[UR36][R4.64+0xb2], R9 ;  /* 0x0000b20904000986 */ /* 0x000fe2000c101524 */
[----:B------:R-:W-:-:S03]  /*f2d0*/  ISETP.GT.AND P1, PT, R0, 0x60, P3 ;  /* 0x000000600000780c */ /* 0x000fc60001f24270 */
[----:B------:R1:W-:Y:S01]  /*f2e0*/  @P4 STG.E.U16 desc[UR36][R6.64+0xb0], R3 ;  /* 0x0000b00306004986 */ /* 0x0003e2000c101524 */
[----:B0-----:R-:W-:Y:S02]  /*f2f0*/  PRMT R10, R8, 0x7610, R10 ;  /* 0x00007610080a7816 */ /* 0x001fe4000000000a */
[C---:B------:R-:W-:Y:S02]  /*f300*/  ISETP.GT.AND P0, PT, R0.reuse, 0x61, P3 ;  /* 0x000000610000780c */ /* 0x040fe40001f04270 */
[----:B------:R-:W-:Y:S01]  /*f310*/  ISETP.GT.AND P4, PT, R0, 0x60, P2 ;  /* 0x000000600000780c */ /* 0x000fe20001784270 */
[----:B------:R0:W-:Y:S01]  /*f320*/  @P5 STG.E.U16 desc[UR36][R6.64+0xb2], R10 ;  /* 0x0000b20a06005986 */ /* 0x0001e2000c101524 */
[-C--:B-1----:R-:W-:Y:S01]  /*f330*/  FMUL R3, R223, R2.reuse ;  /* 0x00000002df037220 */ /* 0x082fe20000400000 */
[-C--:B------:R-:W-:Y:S01]  /*f340*/  FMUL R9, R224, R2.reuse ;  /* 0x00000002e0097220 */ /* 0x080fe20000400000 */
[----:B------:R-:W-:Y:S01]  /*f350*/  PRMT R8, R11, 0x7610, R8 ;  /* 0x000076100b087816 */ /* 0x000fe20000000008 */
[----:B------:R-:W-:Y:S01]  /*f360*/  FMUL R11, R226, R2 ;  /* 0x00000002e20b7220 */ /* 0x000fe20000400000 */
[----:B------:R-:W-:-:S02]  /*f370*/  ISETP.GT.AND P5, PT, R0, 0x61, P2 ;  /* 0x000000610000780c */ /* 0x000fc400017a4270 */
[----:B------:R-:W-:Y:S02]  /*f380*/  F2FP.BF16.F32.PACK_AB R3, RZ, R3 ;  /* 0x00000003ff03723e */ /* 0x000fe400000010ff */
[----:B------:R-:W-:Y:S02]  /*f390*/  F2FP.BF16.F32.PACK_AB R9, RZ, R9 ;  /* 0x00000009ff09723e */ /* 0x000fe400000010ff */
[----:B------:R-:W-:Y:S01]  /*f3a0*/  PRMT R13, R3, 0x7610, R13 ;  /* 0x00007610030d7816 */ /* 0x000fe2000000000d */
[----:B------:R-:W-:Y:S01]  /*f3b0*/  FMUL R3, R222, R2 ;  /* 0x00000002de037220 */ /* 0x000fe20000400000 */
[----:B------:R-:W-:Y:S01]  /*f3c0*/  F2FP.BF16.F32.PACK_AB R11, RZ, R11 ;  /* 0x0000000bff0b723e */ /* 0x000fe200000010ff */
[----:B------:R-:W-:Y:S01]  /*f3d0*/  @P1 STG.E.U16 desc[UR36][R4.64+0xc0], R8 ;  /* 0x0000c00804001986 */ /* 0x000fe2000c101524 */
[----:B0-----:R-:W-:Y:S02]  /*f3e0*/  PRMT R10, R9, 0x7610, R10 ;  /* 0x00007610090a7816 */ /* 0x001fe4000000000a */
[----:B------:R-:W-:Y:S01]  /*f3f0*/  ISETP.GT.AND P1, PT, R0, 0x68, P3 ;  /* 0x000000680000780c */ /* 0x000fe20001f24270 */
[----:B------:R-:W-:Y:S01]  /*f400*/  @P0 STG.E.U16 desc[UR36][R4.64+0xc2], R11 ;  /* 0x0000c20b04000986 */ /* 0x000fe2000c101524 */
[----:B------:R-:W-:-:S03]  /*f410*/  F2FP.BF16.F32.PACK_AB R3, RZ, R3 ;  /* 0x00000003ff03723e */ /* 0x000fc600000010ff */
[----:B------:R-:W-:Y:S04]  /*f420*/  @P4 STG.E.U16 desc[UR36][R6.64+0xc0], R12 ;  /* 0x0000c00c06004986 */ /* 0x000fe8000c101524 */
[----:B------:R0:W-:Y:S01]  /*f430*/  @P5 STG.E.U16 desc[UR36][R6.64+0xc2], R10 ;  /* 0x0000c20a06005986 */ /* 0x0001e2000c101524 */
[----:B------:R-:W-:Y:S02]  /*f440*/  ISETP.GT.AND P0, PT, R0, 0x69, P3 ;  /* 0x000000690000780c */ /* 0x000fe40001f04270 */
[----:B0-----:R-:W-:Y:S01]  /*f450*/  PRMT R10, R3, 0x7610, R10 ;  /* 0x00007610030a7816 */ /* 0x001fe2000000000a */
[-C--:B------:R-:W-:Y:S01]  /*f460*/  FMUL R3, R219, R2.reuse ;  /* 0x00000002db037220 */ /* 0x080fe20000400000 */
[----:B------:R0:W-:Y:S04]  /*f470*/  @P1 STG.E.U16 desc[UR36][R4.64+0xd0], R13 ;  /* 0x0000d00d04001986 */ /* 0x0001e8000c101524 */
[----:B------:R-:W-:Y:S01]  /*f480*/  F2FP.BF16.F32.PACK_AB R3, RZ, R3 ;  /* 0x00000003ff03723e */ /* 0x000fe200000010ff */
[-C--:B------:R-:W-:Y:S01]  /*f490*/  FMUL R8, R221, R2.reuse ;  /* 0x00000002dd087220 */ /* 0x080fe20000400000 */
[----:B------:R-:W-:Y:S01]  /*f4a0*/  FMUL R9, R220, R2 ;  /* 0x00000002dc097220 */ /* 0x000fe20000400000 */
[----:B------:R-:W-:-:S02]  /*f4b0*/  ISETP.GT.AND P4, PT, R0, 0x68, P2 ;  /* 0x000000680000780c */ /* 0x000fc40001784270 */
[----:B0-----:R-:W-:Y:S01]  /*f4c0*/  PRMT R13, R3, 0x7610, R13 ;  /* 0x00007610030d7816 */ /* 0x001fe2000000000d */
[----:B------:R-:W-:Y:S01]  /*f4d0*/  FMUL R3, R218, R2 ;  /* 0x00000002da037220 */ /* 0x000fe20000400000 */
[C---:B------:R-:W-:Y:S02]  /*f4e0*/  ISETP.GT.AND P5, PT, R0.reuse, 0x69, P2 ;  /* 0x000000690000780c */ /* 0x040fe400017a4270 */
[----:B------:R-:W-:Y:S02]  /*f4f0*/  ISETP.GT.AND P1, PT, R0, 0x70, P3 ;  /* 0x000000700000780c */ /* 0x000fe40001f24270 */
[----:B------:R-:W-:Y:S01]  /*f500*/  F2FP.BF16.F32.PACK_AB R3, RZ, R3 ;  /* 0x00000003ff03723e */ /* 0x000fe200000010ff */
[----:B------:R0:W-:Y:S01]  /*f510*/  @P0 STG.E.U16 desc[UR36][R4.64+0xd2], R10 ;  /* 0x0000d20a04000986 */ /* 0x0001e2000c101524 */
[----:B------:R-:W-:Y:S02]  /*f520*/  F2FP.BF16.F32.PACK_AB R8, RZ, R8 ;  /* 0x00000008ff08723e */ /* 0x000fe400000010ff */
[----:B------:R-:W-:-:S02]  /*f530*/  F2FP.BF16.F32.PACK_AB R9, RZ, R9 ;  /* 0x00000009ff09723e */ /* 0x000fc400000010ff */
[----:B------:R-:W-:Y:S02]  /*f540*/  PRMT R11, R8, 0x7610, R11 ;  /* 0x00007610080b7816 */ /* 0x000fe4000000000b */
[----:B------:R-:W-:Y:S02]  /*f550*/  PRMT R12, R9, 0x7610, R12 ;  /* 0x00007610090c7816 */ /* 0x000fe4000000000c */
[----:B0-----:R-:W-:Y:S01]  /*f560*/  PRMT R10, R3, 0x7610, R10 ;  /* 0x00007610030a7816 */ /* 0x001fe2000000000a */
[-C--:B------:R-:W-:Y:S01]  /*f570*/  FMUL R3, R215, R2.reuse ;  /* 0x00000002d7037220 */ /* 0x080fe20000400000 */
[----:B------:R-:W-:Y:S01]  /*f580*/  ISETP.GT.AND P0, PT, R0, 0x71, P3 ;  /* 0x000000710000780c */ /* 0x000fe20001f04270 */
[----:B------:R-:W-:Y:S03]  /*f590*/  @P4 STG.E.U16 desc[UR36][R6.64+0xd0], R11 ;  /* 0x0000d00b06004986 */ /* 0x000fe6000c101524 */
[----:B------:R-:W-:Y:S01]  /*f5a0*/  F2FP.BF16.F32.PACK_AB R3, RZ, R3 ;  /* 0x00000003ff03723e */ /* 0x000fe200000010ff */
[----:B------:R-:W-:Y:S04]  /*f5b0*/  @P5 STG.E.U16 desc[UR36][R6.64+0xd2], R12 ;  /* 0x0000d20c06005986 */ /* 0x000fe8000c101524 */
[----:B------:R0:W-:Y:S01]  /*f5c0*/  @P1 STG.E.U16 desc[UR36][R4.64+0xe0], R13 ;  /* 0x0000e00d04001986 */ /* 0x0001e2000c101524 */
[-C--:B------:R-:W-:Y:S01]  /*f5d0*/  FMUL R8, R217, R2.reuse ;  /* 0x00000002d9087220 */ /* 0x080fe20000400000 */
[----:B------:R-:W-:Y:S01]  /*f5e0*/  FMUL R9, R216, R2 ;  /* 0x00000002d8097220 */ /* 0x000fe20000400000 */
[----:B------:R-:W-:-:S02]  /*f5f0*/  ISETP.GT.AND P4, PT, R0, 0x70, P2 ;  /* 0x000000700000780c */ /* 0x000fc40001784270 */
[----:B------:R-:W-:Y:S02]  /*f600*/  ISETP.GT.AND P5, PT, R0, 0x71, P2 ;  /* 0x000000710000780c */ /* 0x000fe400017a4270 */
[----:B0-----:R-:W-:Y:S01]  /*f610*/  PRMT R13, R3, 0x7610, R13 ;  /* 0x00007610030d7816 */ /* 0x001fe2000000000d */
[----:B------:R-:W-:Y:S01]  /*f620*/  FMUL R3, R214, R2 ;  /* 0x00000002d6037220 */ /* 0x000fe20000400000 */
[----:B------:R-:W-:Y:S01]  /*f630*/  ISETP.GT.AND P1, PT, R0, 0x78, P3 ;  /* 0x000000780000780c */ /* 0x000fe20001f24270 */
[----:B------:R0:W-:Y:S01]  /*f640*/  @P0 STG.E.U16 desc[UR36][R4.64+0xe2], R10 ;  /* 0x0000e20a04000986 */ /* 0x0001e2000c101524 */
[----:B------:R-:W-:Y:S02]  /*f650*/  F2FP.BF16.F32.PACK_AB R8, RZ, R8 ;  /* 0x00000008ff08723e */ /* 0x000fe400000010ff */
        /* <DEDUP_REMOVED lines=249> */
[----:B------:R-:W-:Y:S01]  /*105f0*/  @P5 STG.E.U16 desc[UR36][R6.64+0x1a2], R12 ;  /* 0x0001a20c06005986 */ /* 0x000fe2000c101524 */
[-C--:B------:R-:W-:Y:S01]  /*10600*/  FMUL R8, R165, R2.reuse ;  /* 0x00000002a5087220 */ /* 0x080fe20000400000 */
[----:B------:R-:W-:Y:S01]  /*10610*/  FMUL R9, R164, R2 ;  /* 0x00000002a4097220 */ /* 0x000fe20000400000 */
[C---:B------:R-:W-:Y:S01]  /*10620*/  ISETP.GT.AND P4, PT, R0.reuse, 0xd8, P2 ;  /* 0x000000d80000780c */ /* 0x040fe20001784270 */
[----:B------:R0:W-:Y:S01]  /*10630*/  @P1 STG.E.U16 desc[UR36][R4.64+0x1b0], R13 ;  /* 0x0001b00d04001986 */ /* 0x0001e2000c101524 */
[----:B------:R-:W-:-:S02]  /*10640*/  ISETP.GT.AND P5, PT, R0, 0xd9, P2 ;  /* 0x000000d90000780c */ /* 0x000fc400017a4270 */
[----:B------:R-:W-:Y:S02]  /*10650*/  ISETP.GT.AND P1, PT, R0, 0xe0, P3 ;  /* 0x000000e00000780c */ /* 0x000fe40001f24270 */
[----:B------:R-:W-:Y:S02]  /*10660*/  F2FP.BF16.F32.PACK_AB R8, RZ, R8 ;  /* 0x00000008ff08723e */ /* 0x000fe400000010ff */
[----:B------:R-:W-:Y:S02]  /*10670*/  F2FP.BF16.F32.PACK_AB R9, RZ, R9 ;  /* 0x00000009ff09723e */ /* 0x000fe400000010ff */
[----:B0-----:R-:W-:Y:S01]  /*10680*/  PRMT R13, R3, 0x7610, R13 ;  /* 0x00007610030d7816 */ /* 0x001fe2000000000d */
[----:B------:R-:W-:Y:S01]  /*10690*/  FMUL R3, R161, R2 ;  /* 0x00000002a1037220 */ /* 0x000fe20000400000 */
[----:B------:R-:W-:Y:S01]  /*106a0*/  PRMT R11, R8, 0x7610, R11 ;  /* 0x00007610080b7816 */ /* 0x000fe2000000000b */
[----:B------:R0:W-:Y:S03]  /*106b0*/  @P0 STG.E.U16 desc[UR36][R4.64+0x1b2], R10 ;  /* 0x0001b20a04000986 */ /* 0x0001e6000c101524 */
[----:B------:R-:W-:-:S02]  /*106c0*/  F2FP.BF16.F32.PACK_AB R3, RZ, R3 ;  /* 0x00000003ff03723e */ /* 0x000fc400000010ff */
[----:B------:R-:W-:Y:S01]  /*106d0*/  PRMT R12, R9, 0x7610, R12 ;  /* 0x00007610090c7816 */ /* 0x000fe2000000000c */
[----:B------:R-:W-:Y:S01]  /*106e0*/  @P4 STG.E.U16 desc[UR36][R6.64+0x1b0], R11 ;  /* 0x0001b00b06004986 */ /* 0x000fe2000c101524 */
[-C--:B------:R-:W-:Y:S01]  /*106f0*/  FMUL R8, R160, R2.reuse ;  /* 0x00000002a0087220 */ /* 0x080fe20000400000 */
[----:B------:R-:W-:Y:S02]  /*10700*/  ISETP.GT.AND P0, PT, R0, 0xe1, P3 ;  /* 0x000000e10000780c */ /* 0x000fe40001f04270 */
[----:B0-----:R-:W-:Y:S01]  /*10710*/  PRMT R10, R3, 0x7610, R10 ;  /* 0x00007610030a7816 */ /* 0x001fe2000000000a */
[-C--:B------:R-:W-:Y:S01]  /*10720*/  FMUL R3, R158, R2.reuse ;  /* 0x000000029e037220 */ /* 0x080fe20000400000 */
[----:B------:R-:W-:Y:S01]  /*10730*/  @P5 STG.E.U16 desc[UR36][R6.64+0x1b2], R12 ;  /* 0x0001b20c06005986 */ /* 0x000fe2000c101524 */
[----:B------:R-:W-:Y:S01]  /*10740*/  FMUL R9, R159, R2 ;  /* 0x000000029f097220 */ /* 0x000fe20000400000 */
[C---:B------:R-:W-:Y:S02]  /*10750*/  ISETP.GT.AND P4, PT, R0.reuse, 0xe0, P2 ;  /* 0x000000e00000780c */ /* 0x040fe40001784270 */
[----:B------:R0:W-:Y:S01]  /*10760*/  @P1 STG.E.U16 desc[UR36][R4.64+0x1c0], R13 ;  /* 0x0001c00d04001986 */ /* 0x0001e2000c101524 */
[----:B------:R-:W-:-:S02]  /*10770*/  ISETP.GT.AND P5, PT, R0, 0xe1, P2 ;  /* 0x000000e10000780c */ /* 0x000fc400017a4270 */
[----:B------:R-:W-:Y:S02]  /*10780*/  ISETP.GT.AND P1, PT, R0, 0xe8, P3 ;  /* 0x000000e80000780c */ /* 0x000fe40001f24270 */
[----:B------:R-:W-:Y:S02]  /*10790*/  F2FP.BF16.F32.PACK_AB R3, RZ, R3 ;  /* 0x00000003ff03723e */ /* 0x000fe400000010ff */
[----:B------:R-:W-:Y:S02]  /*107a0*/  F2FP.BF16.F32.PACK_AB R8, RZ, R8 ;  /* 0x00000008ff08723e */ /* 0x000fe400000010ff */
[----:B------:R-:W-:Y:S02]  /*107b0*/  F2FP.BF16.F32.PACK_AB R9, RZ, R9 ;  /* 0x00000009ff09723e */ /* 0x000fe400000010ff */
[----:B0-----:R-:W-:Y:S01]  /*107c0*/  PRMT R13, R3, 0x7610, R13 ;  /* 0x00007610030d7816 */ /* 0x001fe2000000000d */
[----:B------:R-:W-:Y:S01]  /*107d0*/  FMUL R3, R157, R2 ;  /* 0x000000029d037220 */ /* 0x000fe20000400000 */
[----:B------:R-:W-:-:S02]  /*107e0*/  PRMT R11, R8, 0x7610, R11 ;  /* 0x00007610080b7816 */ /* 0x000fc4000000000b */
[----:B------:R-:W-:Y:S01]  /*107f0*/  PRMT R12, R9, 0x7610, R12 ;  /* 0x00007610090c7816 */ /* 0x000fe2000000000c */
[----:B------:R0:W-:Y:S01]  /*10800*/  @P0 STG.E.U16 desc[UR36][R4.64+0x1c2], R10 ;  /* 0x0001c20a04000986 */ /* 0x0001e2000c101524 */
[----:B------:R-:W-:Y:S01]  /*10810*/  F2FP.BF16.F32.PACK_AB R3, RZ, R3 ;  /* 0x00000003ff03723e */ /* 0x000fe200000010ff */
[----:B------:R-:W-:Y:S02]  /*10820*/  FMUL R8, R156, R2 ;  /* 0x000000029c087220 */ /* 0x000fe40000400000 */
[----:B------:R1:W-:Y:S01]  /*10830*/  @P4 STG.E.U16 desc[UR36][R6.64+0x1c0], R11 ;  /* 0x0001c00b06004986 */ /* 0x0003e2000c101524 */
[----:B------:R-:W-:-:S03]  /*10840*/  ISETP.GT.AND P0, PT, R0, 0xe9, P3 ;  /* 0x000000e90000780c */ /* 0x000fc60001f04270 */
[----:B------:R-:W-:Y:S01]  /*10850*/  @P5 STG.E.U16 desc[UR36][R6.64+0x1c2], R12 ;  /* 0x0001c20c06005986 */ /* 0x000fe2000c101524 */
[----:B------:R-:W-:-:S03]  /*10860*/  ISETP.GT.AND P4, PT, R0, 0xe9, P2 ;  /* 0x000000e90000780c */ /* 0x000fc60001784270 */
[----:B------:R2:W-:Y:S01]  /*10870*/  @P1 STG.E.U16 desc[UR36][R4.64+0x1d0], R13 ;  /* 0x0001d00d04001986 */ /* 0x0005e2000c101524 */
[----:B------:R-:W-:Y:S02]  /*10880*/  ISETP.GT.AND P1, PT, R0, 0xe8, P2 ;  /* 0x000000e80000780c */ /* 0x000fe40001724270 */
[----:B0-----:R-:W-:Y:S01]  /*10890*/  PRMT R10, R3, 0x7610, R10 ;  /* 0x00007610030a7816 */ /* 0x001fe2000000000a */
[-C--:B------:R-:W-:Y:S01]  /*108a0*/  FMUL R3, R152, R2.reuse ;  /* 0x0000000298037220 */ /* 0x080fe20000400000 */
[----:B------:R-:W-:Y:S01]  /*108b0*/  ISETP.GT.AND P5, PT, R0, 0xf0, P3 ;  /* 0x000000f00000780c */ /* 0x000fe20001fa4270 */
[----:B------:R-:W-:Y:S01]  /*108c0*/  FMUL R9, R153, R2 ;  /* 0x0000000299097220 */ /* 0x000fe20000400000 */
[----:B------:R-:W-:Y:S02]  /*108d0*/  F2FP.BF16.F32.PACK_AB R8, RZ, R8 ;  /* 0x00000008ff08723e */ /* 0x000fe400000010ff */
[----:B------:R-:W-:Y:S02]  /*108e0*/  F2FP.BF16.F32.PACK_AB R3, RZ, R3 ;  /* 0x00000003ff03723e */ /* 0x000fe400000010ff */
[----:B-1----:R-:W-:-:S02]  /*108f0*/  PRMT R11, R8, 0x7610, R11 ;  /* 0x00007610080b7816 */ /* 0x002fc4000000000b */
[----:B------:R-:W-:Y:S02]  /*10900*/  F2FP.BF16.F32.PACK_AB R9, RZ, R9 ;  /* 0x00000009ff09723e */ /* 0x000fe400000010ff */
[----:B--2---:R-:W-:Y:S01]  /*10910*/  PRMT R13, R3, 0x7610, R13 ;  /* 0x00007610030d7816 */ /* 0x004fe2000000000d */
[----:B------:R-:W-:Y:S01]  /*10920*/  @P0 STG.E.U16 desc[UR36][R4.64+0x1d2], R10 ;  /* 0x0001d20a04000986 */ /* 0x000fe2000c101524 */
[----:B------:R-:W-:-:S03]  /*10930*/  FMUL R3, R23, R2 ;  /* 0x0000000217037220 */ /* 0x000fc60000400000 */
[----:B------:R-:W-:Y:S04]  /*10940*/  @P1 STG.E.U16 desc[UR36][R6.64+0x1d0], R11 ;  /* 0x0001d00b06001986 */ /* 0x000fe8000c101524 */
[----:B------:R0:W-:Y:S01]  /*10950*/  @P4 STG.E.U16 desc[UR36][R6.64+0x1d2], R9 ;  /* 0x0001d20906004986 */ /* 0x0001e2000c101524 */
[----:B------:R-:W-:-:S03]  /*10960*/  ISETP.GT.AND P4, PT, R0, 0xf0, P2 ;  /* 0x000000f00000780c */ /* 0x000fc60001784270 */
[----:B------:R-:W-:Y:S01]  /*10970*/  @P5 STG.E.U16 desc[UR36][R4.64+0x1e0], R13 ;  /* 0x0001e00d04005986 */ /* 0x000fe2000c101524 */
[----:B------:R-:W-:Y:S01]  /*10980*/  ISETP.GT.AND P5, PT, R0, 0xf1, P3 ;  /* 0x000000f10000780c */ /* 0x000fe20001fa4270 */
[----:B------:R-:W-:Y:S01]  /*10990*/  FMUL R8, R22, R2 ;  /* 0x0000000216087220 */ /* 0x000fe20000400000 */
[----:B------:R-:W-:-:S04]  /*109a0*/  F2FP.BF16.F32.PACK_AB R3, RZ, R3 ;  /* 0x00000003ff03723e */ /* 0x000fc800000010ff */
[----:B------:R-:W-:Y:S02]  /*109b0*/  PRMT R14, R3, 0x7610, R14 ;  /* 0x00007610030e7816 */ /* 0x000fe4000000000e */
[----:B------:R-:W-:Y:S01]  /*109c0*/  F2FP.BF16.F32.PACK_AB R12, RZ, R8 ;  /* 0x00000008ff0c723e */ /* 0x000fe200000010ff */
[----:B0-----:R-:W-:-:S04]  /*109d0*/  FMUL R9, R19, R2 ;  /* 0x0000000213097220 */ /* 0x001fc80000400000 */
[----:B------:R-:W-:Y:S01]  /*109e0*/  @P5 STG.E.U16 desc[UR36][R4.64+0x1e2], R14 ;  /* 0x0001e20e04005986 */ /* 0x000fe2000c101524 */
[----:B------:R-:W-:-:S03]  /*109f0*/  ISETP.GT.AND P5, PT, R0, 0xf8, P3 ;  /* 0x000000f80000780c */ /* 0x000fc60001fa4270 */
[----:B------:R0:W-:Y:S01]  /*10a00*/  @P4 STG.E.U16 desc[UR36][R6.64+0x1e0], R12 ;  /* 0x0001e00c06004986 */ /* 0x0001e2000c101524 */
[C---:B------:R-:W-:Y:S01]  /*10a10*/  ISETP.GT.AND P4, PT, R0.reuse, 0xf1, P2 ;  /* 0x000000f10000780c */ /* 0x040fe20001784270 */
[-C--:B------:R-:W-:Y:S01]  /*10a20*/  FMUL R11, R21, R2.reuse ;  /* 0x00000002150b7220 */ /* 0x080fe20000400000 */
[----:B------:R-:W-:Y:S01]  /*10a30*/  ISETP.GT.AND P3, PT, R0, 0xf9, P3 ;  /* 0x000000f90000780c */ /* 0x000fe20001f64270 */
[-C--:B------:R-:W-:Y:S01]  /*10a40*/  FMUL R10, R20, R2.reuse ;  /* 0x00000002140a7220 */ /* 0x080fe20000400000 */
[----:B------:R-:W-:Y:S01]  /*10a50*/  USHF.L.U32 UR9, UR4, 0x8, URZ ;  /* 0x0000000804097899 */ /* 0x000fe2000800063f */
[----:B------:R-:W-:Y:S01]  /*10a60*/  FMUL R8, R18, R2 ;  /* 0x0000000212087220 */ /* 0x000fe20000400000 */
[----:B------:R-:W-:Y:S01]  /*10a70*/  F2FP.BF16.F32.PACK_AB R9, RZ, R9 ;  /* 0x00000009ff09723e */ /* 0x000fe200000010ff */
[----:B------:R-:W-:Y:S01]  /*10a80*/  USHF.L.U64.HI UR8, UR4, 0x8, UR5 ;  /* 0x0000000804087899 */ /* 0x000fe20008010205 */
[----:B------:R-:W-:Y:S02]  /*10a90*/  F2FP.BF16.F32.PACK_AB R11, RZ, R11 ;  /* 0x0000000bff0b723e */ /* 0x000fe400000010ff */
[----:B------:R-:W-:-:S02]  /*10aa0*/  F2FP.BF16.F32.PACK_AB R10, RZ, R10 ;  /* 0x0000000aff0a723e */ /* 0x000fc400000010ff */
[----:B0-----:R-:W-:Y:S01]  /*10ab0*/  PRMT R12, R9, 0x7610, R12 ;  /* 0x00007610090c7816 */ /* 0x001fe2000000000c */
[----:B------:R-:W-:Y:S01]  /*10ac0*/  IMAD.U32 R9, RZ, RZ, UR9 ;  /* 0x00000009ff097e24 */ /* 0x000fe2000f8e00ff */
[----:B------:R-:W-:Y:S01]  /*10ad0*/  F2FP.BF16.F32.PACK_AB R8, RZ, R8 ;  /* 0x00000008ff08723e */ /* 0x000fe200000010ff */
[----:B------:R0:W-:Y:S01]  /*10ae0*/  @P4 STG.E.U16 desc[UR36][R6.64+0x1e2], R11 ;  /* 0x0001e20b06004986 */ /* 0x0001e2000c101524 */
[----:B------:R-:W-:Y:S02]  /*10af0*/  ISETP.GT.AND P1, PT, R155, 0x80, PT ;  /* 0x000000809b00780c */ /* 0x000fe40003f24270 */
[----:B------:R-:W-:Y:S01]  /*10b00*/  PRMT R13, R8, 0x7610, R13 ;  /* 0x00007610080d7816 */ /* 0x000fe2000000000d */
[----:B------:R-:W-:Y:S04]  /*10b10*/  @P5 STG.E.U16 desc[UR36][R4.64+0x1f0], R10 ;  /* 0x0001f00a04005986 */ /* 0x000fe8000c101524 */
[----:B------:R1:W-:Y:S01]  /*10b20*/  @P3 STG.E.U16 desc[UR36][R4.64+0x1f2], R12 ;  /* 0x0001f20c04003986 */ /* 0x0003e2000c101524 */
[----:B------:R-:W-:Y:S01]  /*10b30*/  IADD3 R8, P3, P5, R4, UR7, R9 ;  /* 0x0000000704087c10 */ /* 0x000fe2000fd7e009 */
[----:B0-----:R-:W-:Y:S01]  /*10b40*/  IMAD.U32 R11, RZ, RZ, UR8 ;  /* 0x00000008ff0b7e24 */ /* 0x001fe2000f8e00ff */
[----:B------:R-:W-:-:S02]  /*10b50*/  ISETP.GT.AND P4, PT, R0, 0xf8, P2 ;  /* 0x000000f80000780c */ /* 0x000fc40001784270 */
[C---:B------:R-:W-:Y:S02]  /*10b60*/  ISETP.GT.AND P2, PT, R0.reuse, 0xf9, P2 ;  /* 0x000000f90000780c */ /* 0x040fe40001744270 */
[----:B------:R-:W-:Y:S02]  /*10b70*/  IADD3.X R9, R5, UR6, R11, P3, P5 ;  /* 0x0000000605097c10 */ /* 0x000fe40009fea40b */
[----:B------:R-:W-:Y:S01]  /*10b80*/  ISETP.GT.AND P3, PT, R0, 0x1, P1 ;  /* 0x000000010000780c */ /* 0x000fe20000f64270 */
[-C--:B------:R-:W-:Y:S01]  /*10b90*/  FMUL R3, R15, R2.reuse ;  /* 0x000000020f037220 */ /* 0x080fe20000400000 */
[----:B------:R-:W-:Y:S01]  /*10ba0*/  FMUL R25, R25, R2 ;  /* 0x0000000219197220 */ /* 0x000fe20000400000 */
[----:B-1----:R-:W-:-:S03]  /*10bb0*/  IADD3 R4, P5, R4, UR9, RZ ;  /* 0x0000000904047c10 */ /* 0x002fc6000ffbe0ff */
[----:B------:R-:W-:Y:S02]  /*10bc0*/  F2FP.BF16.F32.PACK_AB R3, RZ, R3 ;  /* 0x00000003ff03723e */ /* 0x000fe400000010ff */
[----:B------:R-:W-:Y:S02]  /*10bd0*/  F2FP.BF16.F32.PACK_AB R25, RZ, R25 ;  /* 0x00000019ff19723e */ /* 0x000fe400000010ff */
[----:B------:R-:W-:Y:S01]  /*10be0*/  IADD3.X R5, R5, UR8, RZ, P5, !PT ;  /* 0x0000000805057c10 */ /* 0x000fe2000affe4ff */
[----:B------:R-:W-:Y:S01]  /*10bf0*/  @P4 STG.E.U16 desc[UR36][R6.64+0x1f0], R13 ;  /* 0x0001f00d06004986 */ /* 0x000fe2000c101524 */
[----:B------:R-:W-:-:S03]  /*10c00*/  ISETP.GT.AND P0, PT, R155, 0x88, PT ;  /* 0x000000889b00780c */ /* 0x000fc60003f04270 */
[----:B------:R0:W-:Y:S01]  /*10c10*/  @P2 STG.E.U16 desc[UR36][R6.64+0x1f2], R3 ;  /* 0x0001f20306002986 */ /* 0x0001e2000c101524 */
[----:B------:R-:W-:-:S03]  /*10c20*/  ISETP.GT.AND P4, PT, R0, RZ, P1 ;  /* 0x000000ff0000720c */ /* 0x000fc60000f84270 */
[----:B------:R-:W-:Y:S01]  /*10c30*/  @P3 STG.E.U16 desc[UR36][R4.64+0x2], R25 ;  /* 0x0000021904003986 */ /* 0x000fe2000c101524 */
[----:B------:R-:W-:Y:S02]  /*10c40*/  IADD3 R10, P3, R4, UR7, RZ ;  /* 0x00000007040a7c10 */ /* 0x000fe4000ff7e0ff */
[----:B------:R-:W-:Y:S01]  /*10c50*/  ISETP.GT.AND P2, PT, R0, RZ, P0 ;  /* 0x000000ff0000720c */ /* 0x000fe20000744270 */
[-C--:B------:R-:W-:Y:S01]  /*10c60*/  FMUL R24, R24, R2.reuse ;  /* 0x0000000218187220 */ /* 0x080fe20000400000 */
[-C--:B------:R-:W-:Y:S01]  /*10c70*/  FMUL R26, R26, R2.reuse ;  /* 0x000000021a1a7220 */ /* 0x080fe20000400000 */
[C---:B------:R-:W-:Y:S02]  /*10c80*/  ISETP.GT.AND P5, PT, R0.reuse, 0x1, P0 ;  /* 0x000000010000780c */ /* 0x040fe400007a4270 */
[----:B------:R-:W-:Y:S02]  /*10c90*/  IADD3.X R11, R5, UR6, RZ, P3, !PT ;  /* 0x00000006050b7c10 */ /* 0x000fe40009ffe4ff */
[----:B------:R-:W-:Y:S01]  /*10ca0*/  ISETP.GT.AND P3, PT, R0, 0x9, P1 ;  /* 0x000000090000780c */ /* 0x000fe20000f64270 */
[-C--:B------:R-:W-:Y:S01]  /*10cb0*/  FMUL R27, R27, R2.reuse ;  /* 0x000000021b1b7220 */ /* 0x080fe20000400000 */
[----:B------:R-:W-:Y:S01]  /*10cc0*/  FMUL R29, R29, R2 ;  /* 0x000000021d1d7220 */ /* 0x000fe20000400000 */
[----:B------:R-:W-:-:S02]  /*10cd0*/  F2FP.BF16.F32.PACK_AB R24, RZ, R24 ;  /* 0x00000018ff18723e */ /* 0x000fc400000010ff */
[----:B------:R-:W-:Y:S02]  /*10ce0*/  F2FP.BF16.F32.PACK_AB R26, RZ, R26 ;  /* 0x0000001aff1a723e */ /* 0x000fe400000010ff */
[----:B------:R-:W-:Y:S01]  /*10cf0*/  F2FP.BF16.F32.PACK_AB R27, RZ, R27 ;  /* 0x0000001bff1b723e */ /* 0x000fe200000010ff */
[----:B------:R-:W-:Y:S01]  /*10d00*/  @P4 STG.E.U16 desc[UR36][R4.64], R24 ;  /* 0x0000001804004986 */ /* 0x000fe2000c101524 */
[----:B------:R-:W-:Y:S02]  /*10d10*/  F2FP.BF16.F32.PACK_AB R29, RZ, R29 ;  /* 0x0000001dff1d723e */ /* 0x000fe400000010ff */
[C---:B------:R-:W-:Y:S01]  /*10d20*/  ISETP.GT.AND P4, PT, R0.reuse, 0x8, P1 ;  /* 0x000000080000780c */ /* 0x040fe20000f84270 */
[----:B------:R-:W-:Y:S01]  /*10d30*/  @P2 STG.E.U16 desc[UR36][R10.64], R26 ;  /* 0x0000001a0a002986 */ /* 0x000fe2000c101524 */
[----:B------:R-:W-:Y:S01]  /*10d40*/  ISETP.GT.AND P2, PT, R0, 0x8, P0 ;  /* 0x000000080000780c */ /* 0x000fe20000744270 */
[-C--:B------:R-:W-:Y:S01]  /*10d50*/  FMUL R28, R28, R2.reuse ;  /* 0x000000021c1c7220 */ /* 0x080fe20000400000 */
[----:B------:R-:W-:Y:S01]  /*10d60*/  FMUL R30, R30, R2 ;  /* 0x000000021e1e7220 */ /* 0x000fe20000400000 */
[----:B------:R-:W-:Y:S01]  /*10d70*/  @P5 STG.E.U16 desc[UR36][R10.64+0x2], R27 ;  /* 0x0000021b0a005986 */ /* 0x000fe2000c101524 */
[----:B------:R-:W-:-:S03]  /*10d80*/  ISETP.GT.AND P5, PT, R0, 0x9, P0 ;  /* 0x000000090000780c */ /* 0x000fc600007a4270 */
[----:B------:R-:W-:Y:S01]  /*10d90*/  @P3 STG.E.U16 desc[UR36][R4.64+0x12], R29 ;  /* 0x0000121d04003986 */ /* 0x000fe2000c101524 */
[----:B0-----:R-:W-:Y:S02]  /*10da0*/  IADD3 R6, P3, R4, UR7, RZ ;  /* 0x0000000704067c10 */ /* 0x001fe4000ff7e0ff */
[----:B------:R-:W-:Y:S01]  /*10db0*/  F2FP.BF16.F32.PACK_AB R28, RZ, R28 ;  /* 0x0000001cff1c723e */ /* 0x000fe200000010ff */
[----:B------:R-:W-:Y:S01]  /*10dc0*/  FMUL R31, R31, R2 ;  /* 0x000000021f1f7220 */ /* 0x000fe20000400000 */
[----:B------:R-:W-:Y:S02]  /*10dd0*/  F2FP.BF16.F32.PACK_AB R30, RZ, R30 ;  /* 0x0000001eff1e723e */ /* 0x000fe400000010ff */
[----:B------:R-:W-:Y:S01]  /*10de0*/  IADD3.X R7, R5, UR6, RZ, P3, !PT ;  /* 0x0000000605077c10 */ /* 0x000fe20009ffe4ff */
[----:B------:R-:W-:Y:S01]  /*10df0*/  @P4 STG.E.U16 desc[UR36][R4.64+0x10], R28 ;  /* 0x0000101c04004986 */ /* 0x000fe2000c101524 */
[----:B------:R-:W-:-:S03]  /*10e00*/  F2FP.BF16.F32.PACK_AB R31, RZ, R31 ;  /* 0x0000001fff1f723e */ /* 0x000fc600000010ff */
[----:B------:R0:W-:Y:S01]  /*10e10*/  @P2 STG.E.U16 desc[UR36][R6.64+0x10], R30 ;  /* 0x0000101e06002986 */ /* 0x0001e2000c101524 */
[C---:B------:R-:W-:Y:S02]  /*10e20*/  ISETP.GT.AND P2, PT, R0.reuse, 0x10, P0 ;  /* 0x000000100000780c */ /* 0x040fe40000744270 */
[C---:B------:R-:W-:Y:S01]  /*10e30*/  ISETP.GT.AND P4, PT, R0.reuse, 0x10, P1 ;  /* 0x000000100000780c */ /* 0x040fe20000f84270 */
[----:B------:R-:W-:Y:S01]  /*10e40*/  @P5 STG.E.U16 desc[UR36][R8.64+0x12], R31 ;  /* 0x0000121f08005986 */ /* 0x000fe2000c101524 */
[----:B------:R-:W-:Y:S01]  /*10e50*/  ISETP.GT.AND P3, PT, R0, 0x11, P1 ;  /* 0x000000110000780c */ /* 0x000fe20000f64270 */
[-C--:B------:R-:W-:Y:S01]  /*10e60*/  FMUL R32, R32, R2.reuse ;  /* 0x0000000220207220 */ /* 0x080fe20000400000 */
[----:B------:R-:W-:Y:S01]  /*10e70*/  ISETP.GT.AND P5, PT, R0, 0x11, P0 ;  /* 0x000000110000780c */ /* 0x000fe200007a4270 */
[-C--:B------:R-:W-:Y:S01]  /*10e80*/  FMUL R33, R33, R2.reuse ;  /* 0x0000000221217220 */ /* 0x080fe20000400000 */
[----:B------:R-:W-:Y:S02]  /*10e90*/  FMUL R34, R34, R2 ;  /* 0x0000000222227220 */ /* 0x000fe40000400000 */
[----:B------:R-:W-:-:S02]  /*10ea0*/  F2FP.BF16.F32.PACK_AB R32, RZ, R32 ;  /* 0x00000020ff20723e */ /* 0x000fc400000010ff */
[----:B------:R-:W-:Y:S01]  /*10eb0*/  F2FP.BF16.F32.PACK_AB R33, RZ, R33 ;  /* 0x00000021ff21723e */ /* 0x000fe200000010ff */
[----:B0-----:R-:W-:Y:S01]  /*10ec0*/  @P2 IMAD.MOV.U32 R6, RZ, RZ, R8 ;  /* 0x000000ffff062224 */ /* 0x001fe200078e0008 */
[----:B------:R-:W-:Y:S01]  /*10ed0*/  F2FP.BF16.F32.PACK_AB R34, RZ, R34 ;  /* 0x00000022ff22723e */ /* 0x000fe200000010ff */
[----:B------:R-:W-:Y:S02]  /*10ee0*/  @P2 IMAD.MOV.U32 R7, RZ, RZ, R9 ;  /* 0x000000ffff072224 */ /* 0x000fe400078e0009 */
[----:B------:R-:W-:Y:S01]  /*10ef0*/  FMUL R35, R35, R2 ;  /* 0x0000000223237220 */ /* 0x000fe20000400000 */
[----:B------:R-:W-:Y:S04]  /*10f00*/  @P4 STG.E.U16 desc[UR36][R4.64+0x20], R32 ;  /* 0x0000202004004986 */ /* 0x000fe8000c101524 */
[----:B------:R-:W-:Y:S01]  /*10f10*/  @P3 STG.E.U16 desc[UR36][R4.64+0x22], R33 ;  /* 0x0000222104003986 */ /* 0x000fe2000c101524 */
[----:B------:R-:W-:-:S03]  /*10f20*/  F2FP.BF16.F32.PACK_AB R35, RZ, R35 ;  /* 0x00000023ff23723e */ /* 0x000fc600000010ff */
[----:B------:R0:W-:Y:S01]  /*10f30*/  @P2 STG.E.U16 desc[UR36][R6.64+0x20], R34 ;  /* 0x0000202206002986 */ /* 0x0001e2000c101524 */
[C---:B------:R-:W-:Y:S02]  /*10f40*/  ISETP.GT.AND P2, PT, R0.reuse, 0x18, P0 ;  /* 0x000000180000780c */ /* 0x040fe40000744270 */
[C---:B------:R-:W-:Y:S02]  /*10f50*/  ISETP.GT.AND P4, PT, R0.reuse, 0x18, P1 ;  /* 0x000000180000780c */ /* 0x040fe40000f84270 */
[----:B------:R-:W-:Y:S01]  /*10f60*/  ISETP.GT.AND P3, PT, R0, 0x19, P1 ;  /* 0x000000190000780c */ /* 0x000fe20000f64270 */
[----:B0-----:R-:W-:Y:S02]  /*10f70*/  @P5 IMAD.MOV.U32 R6, RZ, RZ, R8 ;  /* 0x000000ffff065224 */ /* 0x001fe400078e0008 */
[----:B------:R-:W-:Y:S02]  /*10f80*/  @P5 IMAD.MOV.U32 R7, RZ, RZ, R9 ;  /* 0x000000ffff075224 */ /* 0x000fe400078e0009 */
[-C--:B------:R-:W-:Y:S01]  /*10f90*/  FMUL R36, R36, R2.reuse ;  /* 0x0000000224247220 */ /* 0x080fe20000400000 */
[----:B------:R-:W-:-:S02]  /*10fa0*/  FMUL R37, R37, R2 ;  /* 0x0000000225257220 */ /* 0x000fc40000400000 */
[----:B------:R0:W-:Y:S01]  /*10fb0*/  @P5 STG.E.U16 desc[UR36][R6.64+0x22], R35 ;  /* 0x0000222306005986 */ /* 0x0001e2000c101524 */
[----:B------:R-:W-:Y:S01]  /*10fc0*/  ISETP.GT.AND P5, PT, R0, 0x19, P0 ;  /* 0x000000190000780c */ /* 0x000fe200007a4270 */
[----:B------:R-:W-:Y:S01]  /*10fd0*/  FMUL R38, R38, R2 ;  /* 0x0000000226267220 */ /* 0x000fe20000400000 */
[----:B------:R-:W-:Y:S02]  /*10fe0*/  F2FP.BF16.F32.PACK_AB R36, RZ, R36 ;  /* 0x00000024ff24723e */ /* 0x000fe400000010ff */
[----:B------:R-:W-:Y:S01]  /*10ff0*/  F2FP.BF16.F32.PACK_AB R37, RZ, R37 ;  /* 0x00000025ff25723e */ /* 0x000fe200000010ff */
[----:B------:R-:W-:Y:S01]  /*11000*/  FMUL R39, R39, R2 ;  /* 0x0000000227277220 */ /* 0x000fe20000400000 */
[----:B------:R-:W-:Y:S01]  /*11010*/  F2FP.BF16.F32.PACK_AB R38, RZ, R38 ;  /* 0x00000026ff26723e */ /* 0x000fe200000010ff */
[----:B------:R-:W-:Y:S01]  /*11020*/  @P4 STG.E.U16 desc[UR36][R4.64+0x30], R36 ;  /* 0x0000302404004986 */ /* 0x000fe2000c101524 */
[----:B0-----:R-:W-:Y:S02]  /*11030*/  @P2 IMAD.MOV.U32 R6, RZ, RZ, R8 ;  /* 0x000000ffff062224 */ /* 0x001fe400078e0008 */
[----:B------:R-:W-:Y:S01]  /*11040*/  @P2 IMAD.MOV.U32 R7, RZ, RZ, R9 ;  /* 0x000000ffff072224 */ /* 0x000fe200078e0009 */
        /* <DEDUP_REMOVED lines=486> */
[-C--:B------:R-:W-:Y:S01]  /*12eb0*/  FMUL R136, R136, R2.reuse ;  /* 0x0000000288887220 */ /* 0x080fe20000400000 */
[----:B0-----:R-:W-:Y:S02]  /*12ec0*/  @P5 IMAD.MOV.U32 R6, RZ, RZ, R8 ;  /* 0x000000ffff065224 */ /* 0x001fe400078e0008 */
[----:B------:R-:W-:Y:S02]  /*12ed0*/  @P5 IMAD.MOV.U32 R7, RZ, RZ, R9 ;  /* 0x000000ffff075224 */ /* 0x000fe400078e0009 */
[-C--:B------:R-:W-:Y:S01]  /*12ee0*/  FMUL R137, R137, R2.reuse ;  /* 0x0000000289897220 */ /* 0x080fe20000400000 */
[----:B------:R-:W-:-:S02]  /*12ef0*/  FMUL R138, R138, R2 ;  /* 0x000000028a8a7220 */ /* 0x000fc40000400000 */
[----:B------:R0:W-:Y:S01]  /*12f00*/  @P5 STG.E.U16 desc[UR36][R6.64+0x1b2], R135 ;  /* 0x0001b28706005986 */ /* 0x0001e2000c101524 */
[C---:B------:R-:W-:Y:S02]  /*12f10*/  ISETP.GT.AND P5, PT, R0.reuse, 0xe1, P0 ;  /* 0x000000e10000780c */ /* 0x040fe400007a4270 */
        /* <DEDUP_REMOVED lines=8> */
[----:B------:R-:W-:Y:S01]  /*12fa0*/  ISETP.GT.AND P4, PT, R0, 0xe8, P1 ;  /* 0x000000e80000780c */ /* 0x000fe20000f84270 */
[----:B------:R-:W-:Y:S01]  /*12fb0*/  FMUL R140, R140, R2 ;  /* 0x000000028c8c7220 */ /* 0x000fe20000400000 */
[----:B------:R-:W-:Y:S01]  /*12fc0*/  F2FP.BF16.F32.PACK_AB R139, RZ, R139 ;  /* 0x0000008bff8b723e */ /* 0x000fe200000010ff */
[----:B------:R0:W-:Y:S01]  /*12fd0*/  @P2 STG.E.U16 desc[UR36][R6.64+0x1c0], R138 ;  /* 0x0001c08a06002986 */ /* 0x0001e2000c101524 */
[----:B------:R-:W-:-:S02]  /*12fe0*/  ISETP.GT.AND P2, PT, R0, 0xe8, P0 ;  /* 0x000000e80000780c */ /* 0x000fc40000744270 */
[----:B------:R-:W-:Y:S01]  /*12ff0*/  ISETP.GT.AND P3, PT, R0, 0xe9, P1 ;  /* 0x000000e90000780c */ /* 0x000fe20000f64270 */
[----:B------:R-:W-:Y:S01]  /*13000*/  FMUL R141, R141, R2 ;  /* 0x000000028d8d7220 */ /* 0x000fe20000400000 */
[----:B------:R-:W-:Y:S01]  /*13010*/  F2FP.BF16.F32.PACK_AB R140, RZ, R140 ;  /* 0x0000008cff8c723e */ /* 0x000fe200000010ff */
[----:B0-----:R-:W-:Y:S02]  /*13020*/  @P5 IMAD.MOV.U32 R6, RZ, RZ, R8 ;  /* 0x000000ffff065224 */ /* 0x001fe400078e0008 */
[----:B------:R-:W-:Y:S02]  /*13030*/  @P5 IMAD.MOV.U32 R7, RZ, RZ, R9 ;  /* 0x000000ffff075224 */ /* 0x000fe400078e0009 */
[----:B------:R-:W-:-:S03]  /*13040*/  FMUL R142, R142, R2 ;  /* 0x000000028e8e7220 */ /* 0x000fc60000400000 */
[----:B------:R0:W-:Y:S01]  /*13050*/  @P5 STG.E.U16 desc[UR36][R6.64+0x1c2], R139 ;  /* 0x0001c28b06005986 */ /* 0x0001e2000c101524 */
[C---:B------:R-:W-:Y:S02]  /*13060*/  ISETP.GT.AND P5, PT, R0.reuse, 0xe9, P0 ;  /* 0x000000e90000780c */ /* 0x040fe400007a4270 */
[----:B------:R-:W-:Y:S01]  /*13070*/  F2FP.BF16.F32.PACK_AB R141, RZ, R141 ;  /* 0x0000008dff8d723e */ /* 0x000fe200000010ff */
[----:B------:R-:W-:Y:S01]  /*13080*/  @P4 STG.E.U16 desc[UR36][R4.64+0x1d0], R140 ;  /* 0x0001d08c04004986 */ /* 0x000fe2000c101524 */
[----:B------:R-:W-:Y:S01]  /*13090*/  ISETP.GT.AND P4, PT, R0, 0xf0, P1 ;  /* 0x000000f00000780c */ /* 0x000fe20000f84270 */
[----:B------:R-:W-:Y:S01]  /*130a0*/  FMUL R143, R143, R2 ;  /* 0x000000028f8f7220 */ /* 0x000fe20000400000 */
[----:B------:R-:W-:Y:S01]  /*130b0*/  F2FP.BF16.F32.PACK_AB R142, RZ, R142 ;  /* 0x0000008eff8e723e */ /* 0x000fe200000010ff */
[----:B------:R-:W-:Y:S01]  /*130c0*/  FMUL R144, R144, R2 ;  /* 0x0000000290907220 */ /* 0x000fe20000400000 */
[----:B------:R-:W-:Y:S01]  /*130d0*/  @P3 STG.E.U16 desc[UR36][R4.64+0x1d2], R141 ;  /* 0x0001d28d04003986 */ /* 0x000fe2000c101524 */
[----:B0-----:R-:W-:-:S02]  /*130e0*/  @P2 IMAD.MOV.U32 R6, RZ, RZ, R8 ;  /* 0x000000ffff062224 */ /* 0x001fc400078e0008 */
[----:B------:R-:W-:Y:S01]  /*130f0*/  @P2 IMAD.MOV.U32 R7, RZ, RZ, R9 ;  /* 0x000000ffff072224 */ /* 0x000fe200078e0009 */
[C---:B------:R-:W-:Y:S01]  /*13100*/  ISETP.GT.AND P3, PT, R0.reuse, 0xf1, P1 ;  /* 0x000000f10000780c */ /* 0x040fe20000f64270 */
[----:B------:R-:W-:Y:S01]  /*13110*/  FMUL R145, R145, R2 ;  /* 0x0000000291917220 */ /* 0x000fe20000400000 */
[----:B------:R-:W-:Y:S02]  /*13120*/  F2FP.BF16.F32.PACK_AB R143, RZ, R143 ;  /* 0x0000008fff8f723e */ /* 0x000fe400000010ff */
[----:B------:R0:W-:Y:S01]  /*13130*/  @P2 STG.E.U16 desc[UR36][R6.64+0x1d0], R142 ;  /* 0x0001d08e06002986 */ /* 0x0001e2000c101524 */
[----:B------:R-:W-:Y:S02]  /*13140*/  F2FP.BF16.F32.PACK_AB R144, RZ, R144 ;  /* 0x00000090ff90723e */ /* 0x000fe400000010ff */
[----:B------:R-:W-:Y:S02]  /*13150*/  ISETP.GT.AND P2, PT, R0, 0xf0, P0 ;  /* 0x000000f00000780c */ /* 0x000fe40000744270 */
[----:B------:R-:W-:Y:S01]  /*13160*/  F2FP.BF16.F32.PACK_AB R145, RZ, R145 ;  /* 0x00000091ff91723e */ /* 0x000fe200000010ff */
[----:B0-----:R-:W-:-:S02]  /*13170*/  @P5 IMAD.MOV.U32 R6, RZ, RZ, R8 ;  /* 0x000000ffff065224 */ /* 0x001fc400078e0008 */
[----:B------:R-:W-:Y:S02]  /*13180*/  @P5 IMAD.MOV.U32 R7, RZ, RZ, R9 ;  /* 0x000000ffff075224 */ /* 0x000fe400078e0009 */
[----:B------:R-:W-:-:S03]  /*13190*/  FMUL R146, R146, R2 ;  /* 0x0000000292927220 */ /* 0x000fc60000400000 */
[----:B------:R0:W-:Y:S04]  /*131a0*/  @P5 STG.E.U16 desc[UR36][R6.64+0x1d2], R143 ;  /* 0x0001d28f06005986 */ /* 0x0001e8000c101524 */
[----:B------:R-:W-:Y:S01]  /*131b0*/  @P4 STG.E.U16 desc[UR36][R4.64+0x1e0], R144 ;  /* 0x0001e09004004986 */ /* 0x000fe2000c101524 */
[----:B------:R-:W-:-:S03]  /*131c0*/  ISETP.GT.AND P4, PT, R0, 0xf1, P0 ;  /* 0x000000f10000780c */ /* 0x000fc60000784270 */
[----:B------:R-:W-:Y:S01]  /*131d0*/  @P3 STG.E.U16 desc[UR36][R4.64+0x1e2], R145 ;  /* 0x0001e29104003986 */ /* 0x000fe2000c101524 */
[C---:B------:R-:W-:Y:S02]  /*131e0*/  ISETP.GT.AND P3, PT, R0.reuse, 0xf8, P1 ;  /* 0x000000f80000780c */ /* 0x040fe40000f64270 */
[C---:B------:R-:W-:Y:S01]  /*131f0*/  ISETP.GT.AND P1, PT, R0.reuse, 0xf9, P1 ;  /* 0x000000f90000780c */ /* 0x040fe20000f24270 */
[----:B0-----:R-:W-:Y:S01]  /*13200*/  @P2 IMAD.MOV.U32 R6, RZ, RZ, R8 ;  /* 0x000000ffff062224 */ /* 0x001fe200078e0008 */
[----:B------:R-:W-:Y:S01]  /*13210*/  F2FP.BF16.F32.PACK_AB R146, RZ, R146 ;  /* 0x00000092ff92723e */ /* 0x000fe200000010ff */
[----:B------:R-:W-:Y:S01]  /*13220*/  @P2 IMAD.MOV.U32 R7, RZ, RZ, R9 ;  /* 0x000000ffff072224 */ /* 0x000fe200078e0009 */
[----:B------:R-:W-:Y:S01]  /*13230*/  ISETP.GT.AND P5, PT, R0, 0xf8, P0 ;  /* 0x000000f80000780c */ /* 0x000fe200007a4270 */
[-C--:B------:R-:W-:Y:S01]  /*13240*/  FMUL R147, R147, R2.reuse ;  /* 0x0000000293937220 */ /* 0x080fe20000400000 */
[-C--:B------:R-:W-:Y:S01]  /*13250*/  FMUL R148, R148, R2.reuse ;  /* 0x0000000294947220 */ /* 0x080fe20000400000 */
[----:B------:R-:W-:Y:S01]  /*13260*/  FMUL R149, R149, R2 ;  /* 0x0000000295957220 */ /* 0x000fe20000400000 */
[----:B------:R0:W-:Y:S01]  /*13270*/  @P2 STG.E.U16 desc[UR36][R6.64+0x1e0], R146 ;  /* 0x0001e09206002986 */ /* 0x0001e2000c101524 */
[----:B------:R-:W-:-:S02]  /*13280*/  ISETP.GT.AND P0, PT, R0, 0xf9, P0 ;  /* 0x000000f90000780c */ /* 0x000fc40000704270 */
[----:B------:R-:W-:Y:S01]  /*13290*/  F2FP.BF16.F32.PACK_AB R147, RZ, R147 ;  /* 0x00000093ff93723e */ /* 0x000fe200000010ff */
[----:B------:R-:W-:Y:S01]  /*132a0*/  FMUL R150, R150, R2 ;  /* 0x0000000296967220 */ /* 0x000fe20000400000 */
[----:B------:R-:W-:Y:S02]  /*132b0*/  F2FP.BF16.F32.PACK_AB R148, RZ, R148 ;  /* 0x00000094ff94723e */ /* 0x000fe400000010ff */
[----:B------:R-:W-:Y:S01]  /*132c0*/  F2FP.BF16.F32.PACK_AB R149, RZ, R149 ;  /* 0x00000095ff95723e */ /* 0x000fe200000010ff */
[----:B------:R-:W-:Y:S01]  /*132d0*/  FMUL R151, R151, R2 ;  /* 0x0000000297977220 */ /* 0x000fe20000400000 */
[----:B0-----:R-:W-:Y:S02]  /*132e0*/  @P4 IMAD.MOV.U32 R6, RZ, RZ, R8 ;  /* 0x000000ffff064224 */ /* 0x001fe400078e0008 */
[----:B------:R-:W-:Y:S01]  /*132f0*/  @P4 IMAD.MOV.U32 R7, RZ, RZ, R9 ;  /* 0x000000ffff074224 */ /* 0x000fe200078e0009 */
[----:B------:R-:W-:-:S04]  /*13300*/  F2FP.BF16.F32.PACK_AB R150, RZ, R150 ;  /* 0x00000096ff96723e */ /* 0x000fc800000010ff */
[----:B------:R-:W-:Y:S01]  /*13310*/  @P4 STG.E.U16 desc[UR36][R6.64+0x1e2], R147 ;  /* 0x0001e29306004986 */ /* 0x000fe2000c101524 */
[----:B------:R-:W-:-:S03]  /*13320*/  F2FP.BF16.F32.PACK_AB R151, RZ, R151 ;  /* 0x00000097ff97723e */ /* 0x000fc600000010ff */
[----:B------:R-:W-:Y:S04]  /*13330*/  @P3 STG.E.U16 desc[UR36][R4.64+0x1f0], R148 ;  /* 0x0001f09404003986 */ /* 0x000fe8000c101524 */
[----:B------:R0:W-:Y:S02]  /*13340*/  @P1 STG.E.U16 desc[UR36][R4.64+0x1f2], R149 ;  /* 0x0001f29504001986 */ /* 0x0001e4000c101524 */
[----:B0-----:R-:W-:Y:S02]  /*13350*/  @P5 IMAD.MOV.U32 R4, RZ, RZ, R8 ;  /* 0x000000ffff045224 */ /* 0x001fe400078e0008 */
[----:B------:R-:W-:-:S05]  /*13360*/  @P5 IMAD.MOV.U32 R5, RZ, RZ, R9 ;  /* 0x000000ffff055224 */ /* 0x000fca00078e0009 */
[----:B------:R0:W-:Y:S04]  /*13370*/  @P5 STG.E.U16 desc[UR36][R4.64+0x1f0], R150 ;  /* 0x0001f09604005986 */ /* 0x0001e8000c101524 */
[----:B------:R0:W-:Y:S02]  /*13380*/  @P0 STG.E.U16 desc[UR36][R8.64+0x1f2], R151 ;  /* 0x0001f29708000986 */ /* 0x0001e4000c101524 */
.L_x_541:
[----:B------:R-:W-:Y:S05]  /*13390*/  BSYNC B0 ;  /* 0x0000000000007941 */ /* 0x000fea0003800000 */
.L_x_33:
[----:B0---4-:R-:W4:Y:S04]  /*133a0*/  LDL.LU R5, [R1+0x200] ;  /* 0x0002000001057983 */ /* 0x011f280000300800 */
[----:B------:R-:W4:Y:S01]  /*133b0*/  LDL.LU R4, [R1+0x204] ;  /* 0x0002040001047983 */ /* 0x000f220000300800 */
[----:B------:R-:W-:Y:S01]  /*133c0*/  ULDC UR4, c[0x0][0xc] ;  /* 0x0000030000047ab9 */ /* 0x000fe20000000800 */
[----:B------:R-:W-:Y:S01]  /*133d0*/  ULDC UR5, c[0x0][0x10] ;  /* 0x0000040000057ab9 */ /* 0x000fe20000000800 */
[----:B------:R-:W4:Y:S01]  /*133e0*/  LDC R3, c[0x0][0x14] ;  /* 0x00000500ff037b82 */ /* 0x000f220000000800 */
[----:B------:R-:W-:Y:S01]  /*133f0*/  UIMAD.WIDE.U32 UR4, UR4, UR5, URZ ;  /* 0x00000005040472a5 */ /* 0x000fe2000f8e003f */
[----:B------:R-:W-:Y:S01]  /*13400*/  PRMT R0, RZ, 0x7610, R0 ;  /* 0x00007610ff007816 */ /* 0x000fe20000000000 */
[----:B------:R-:W-:Y:S01]  /*13410*/  UMOV UR43, 0xffffffff ;  /* 0xffffffff002b7882 */ /* 0x000fe20000000000 */
[----:B------:R-:W-:-:S03]  /*13420*/  IMAD.MOV.U32 R18, RZ, RZ, -0x1 ;  /* 0xffffffffff127424 */ /* 0x000fc600078e00ff */
[----:B----4-:R-:W-:-:S04]  /*13430*/  IMAD.WIDE.U32 R4, R3, UR4, R4 ;  /* 0x0000000403047c25 */ /* 0x010fc8000f8e0004 */
[----:B------:R-:W-:Y:S01]  /*13440*/  IMAD R3, R3, UR5, RZ ;  /* 0x0000000503037c24 */ /* 0x000fe2000f8e02ff */
[----:B------:R-:W-:Y:S01]  /*13450*/  ULDC.64 UR4, c[0x0][0x650] ;  /* 0x0001940000047ab9 */ /* 0x000fe20000000a00 */
[----:B------:R-:W-:Y:S01]  /*13460*/  IMAD.MOV.U32 R22, RZ, RZ, R4 ;  /* 0x000000ffff167224 */ /* 0x000fe200078e0004 */
[----:B------:R-:W-:Y:S01]  /*13470*/  ISETP.GE.U32.AND P0, PT, R4, UR4, PT ;  /* 0x0000000404007c0c */ /* 0x000fe2000bf06070 */
[----:B------:R-:W-:-:S05]  /*13480*/  IMAD.IADD R23, R5, 0x1, R3 ;  /* 0x0000000105177824 */ /* 0x000fca00078e0203 */
[----:B------:R0:W-:Y:S01]  /*13490*/  STL [R1+0x200], R23 ;  /* 0x0002001701007387 */ /* 0x0001e20000100800 */
[----:B------:R-:W-:-:S03]  /*134a0*/  ISETP.GE.U32.AND.EX P0, PT, R23, UR5, PT, P0 ;  /* 0x0000000517007c0c */ /* 0x000fc6000bf06100 */
[----:B------:R0:W-:Y:S10]  /*134b0*/  STL [R1+0x204], R22 ;  /* 0x0002041601007387 */ /* 0x0001f40000100800 */
[----:B0-----:R-:W-:Y:S05]  /*134c0*/  @P0 BRA `(.L_x_542) ;  /* 0x0000000400740947 */ /* 0x001fea0003800000 */
[----:B------:R-:W0:Y:S01]  /*134d0*/  S2R R18, SR_CTAID.X ;  /* 0x0000000000127919 */ /* 0x000e220000002500 */
[----:B-----5:R-:W4:Y:S01]  /*134e0*/  LDC.64 R10, c[0x0][0x628] ;  /* 0x00018a00ff0a7b82 */ /* 0x020f220000000a00 */
[----:B------:R-:W-:Y:S01]  /*134f0*/  ULDC UR4, c[0x0][0x150] ;  /* 0x0000540000047ab9 */ /* 0x000fe20000000800 */
[----:B------:R-:W-:Y:S01]  /*13500*/  IMAD.MOV.U32 R8, RZ, RZ, R22 ;  /* 0x000000ffff087224 */ /* 0x000fe200078e0016 */
[----:B------:R-:W0:Y:S01]  /*13510*/  S2R R20, SR_CTAID.Y ;  /* 0x0000000000147919 */ /* 0x000e220000002600 */
[----:B------:R-:W-:-:S04]  /*13520*/  IMAD.MOV.U32 R9, RZ, RZ, R23 ;  /* 0x000000ffff097224 */ /* 0x000fc800078e0017 */
[----:B------:R-:W0:Y:S08]  /*13530*/  LDC R21, c[0x0][0x144] ;  /* 0x00005100ff157b82 */ /* 0x000e300000000800 */
[----:B-123--:R-:W1:Y:S08]  /*13540*/  LDC R12, c[0x0][0x630] ;  /* 0x00018c00ff0c7b82 */ /* 0x00ee700000000800 */
[----:B------:R-:W2:Y:S01]  /*13550*/  LDC.64 R14, c[0x0][0x620] ;  /* 0x00018800ff0e7b82 */ /* 0x000ea20000000a00 */
[----:B----4-:R-:W-:-:S04]  /*13560*/  ISETP.NE.U32.AND P0, PT, R10, RZ, PT ;  /* 0x000000ff0a00720c */ /* 0x010fc80003f05070 */
[----:B------:R-:W-:Y:S02]  /*13570*/  ISETP.NE.AND.EX P0, PT, R11, RZ, PT, P0 ;  /* 0x000000ff0b00720c */ /* 0x000fe40003f05300 */
[----:B0-----:R-:W-:-:S05]  /*13580*/  I2FP.F32.U32 R0, R18 ;  /* 0x0000001200007245 */ /* 0x001fca0000201000 */
[----:B------:R-:W-:-:S04]  /*13590*/  FMUL R0, R0, UR4 ;  /* 0x0000000400007c20 */ /* 0x000fc80008400000 */
[----:B------:R0:W3:Y:S02]  /*135a0*/  F2I.U32.TRUNC.NTZ R19, R0 ;  /* 0x0000000000137305 */ /* 0x0000e4000020f000 */
[----:B-1----:R-:W-:Y:S05]  /*135b0*/  @!P0 BRA `(.L_x_543) ;  /* 0x0000000000288947 */ /* 0x002fea0003800000 */
[----:B0-----:R-:W0:Y:S02]  /*135c0*/  LDC R0, c[0x0][0x634] ;  /* 0x00018d00ff007b82 */ /* 0x001e240000000800 */
[----:B0-----:R-:W-:-:S05]  /*135d0*/  IADD3 R3, P0, R22, R0, RZ ;  /* 0x0000000016037210 */ /* 0x001fca0007f1e0ff */
        /* <DEDUP_REMOVED lines=8> */
.L_x_543:
[-CC-:B------:R-:W-:Y:S01]  /*13660*/  SHF.R.U64 R25, R8, R12.reuse, R9.reuse ;  /* 0x0000000c08197219 */ /* 0x180fe20000001209 */
[----:B------:R-:W1:Y:S01]  /*13670*/  LDC.64 R26, c[0x0][0x640] ;  /* 0x00019000ff1a7b82 */ /* 0x000e620000000a00 */
[----:B0-----:R-:W-:Y:S01]  /*13680*/  SHF.R.U32.HI R0, RZ, R12, R9 ;  /* 0x0000000cff007219 */ /* 0x001fe20000011609 */
[----:B------:R-:W-:Y:S01]  /*13690*/  IMAD.MOV.U32 R4, RZ, RZ, R22 ;  /* 0x000000ffff047224 */ /* 0x000fe200078e0016 */
[----:B------:R-:W-:Y:S01]  /*136a0*/  IADD3 R3, P0, RZ, -R25, RZ ;  /* 0x80000019ff037210 */ /* 0x000fe20007f1e0ff */
[----:B---3--:R-:W-:Y:S01]  /*136b0*/  IMAD.MOV R19, RZ, RZ, -R19 ;  /* 0x000000ffff137224 */ /* 0x008fe200078e0a13 */
[----:B------:R-:W-:Y:S01]  /*136c0*/  ULDC UR4, c[0x0][0x154] ;  /* 0x0000550000047ab9 */ /* 0x000fe20000000800 */
[----:B------:R-:W-:Y:S02]  /*136d0*/  IMAD.MOV.U32 R7, RZ, RZ, 0x1 ;  /* 0x00000001ff077424 */ /* 0x000fe400078e00ff */
[----:B------:R-:W0:Y:S01]  /*136e0*/  LDC R6, c[0x0][0x618] ;  /* 0x00018600ff067b82 */ /* 0x000e220000000800 */
[----:B------:R-:W-:-:S02]  /*136f0*/  IMAD.X R5, RZ, RZ, ~R0, P0 ;  /* 0x000000ffff057224 */ /* 0x000fc400000e0e00 */
[----:B------:R-:W-:Y:S02]  /*13700*/  IMAD R22, R21, R19, R18 ;  /* 0x0000001315167224 */ /* 0x000fe400078e0212 */
[-C--:B--2---:R-:W-:Y:S02]  /*13710*/  IMAD R0, R5, R14.reuse, RZ ;  /* 0x0000000e05007224 */ /* 0x084fe400078e02ff */
[----:B------:R-:W-:Y:S01]  /*13720*/  IMAD.MOV.U32 R5, RZ, RZ, R23 ;  /* 0x000000ffff057224 */ /* 0x000fe200078e0017 */
[----:B------:R-:W2:Y:S01]  /*13730*/  LDC R8, c[0x0][0x608] ;  /* 0x00018200ff087b82 */ /* 0x000ea20000000800 */
[----:B------:R-:W-:-:S04]  /*13740*/  IMAD.WIDE.U32 R4, R3, R14, R4 ;  /* 0x0000000e03047225 */ /* 0x000fc800078e0004 */
[----:B------:R-:W-:-:S03]  /*13750*/  IMAD R3, R3, R15, R0 ;  /* 0x0000000f03037224 */ /* 0x000fc600078e0200 */
[----:B------:R-:W3:Y:S01]  /*13760*/  LDC R24, c[0x0][0x658] ;  /* 0x00019600ff187b82 */ /* 0x000ee20000000800 */
[----:B------:R-:W-:Y:S01]  /*13770*/  I2FP.F32.U32 R0, R20 ;  /* 0x0000001400007245 */ /* 0x000fe20000201000 */
[----:B------:R-:W-:Y:S01]  /*13780*/  IMAD.IADD R3, R5, 0x1, R3 ;  /* 0x0000000105037824 */ /* 0x000fe200078e0203 */
[----:B-1----:R-:W-:Y:S01]  /*13790*/  ISETP.NE.U32.AND P0, PT, R26, RZ, PT ;  /* 0x000000ff1a00720c */ /* 0x002fe20003f05070 */
[----:B------:R-:W-:Y:S02]  /*137a0*/  IMAD.MOV.U32 R5, RZ, RZ, -0x1 ;  /* 0xffffffffff057424 */ /* 0x000fe400078e00ff */
[----:B------:R-:W-:Y:S02]  /*137b0*/  FMUL R0, R0, UR4 ;  /* 0x0000000400007c20 */ /* 0x000fe40008400000 */
[----:B------:R-:W1:Y:S01]  /*137c0*/  LDC R15, c[0x0][0x148] ;  /* 0x00005200ff0f7b82 */ /* 0x000e620000000800 */
[----:B0-----:R-:W-:Y:S01]  /*137d0*/  SHF.R.U64 R12, R4, R6, R3 ;  /* 0x00000006040c7219 */ /* 0x001fe20000001203 */
[----:B------:R0:W4:Y:S01]  /*137e0*/  F2I.U32.TRUNC.NTZ R13, R0 ;  /* 0x00000000000d7305 */ /* 0x000122000020f000 */
[----:B------:R-:W-:-:S02]  /*137f0*/  ISETP.NE.AND.EX P0, PT, R27, RZ, PT, P0 ;  /* 0x000000ff1b00720c */ /* 0x000fc40003f05300 */
[----:B------:R-:W-:-:S03]  /*13800*/  SHF.R.U32.HI R3, RZ, R6, R3 ;  /* 0x00000006ff037219 */ /* 0x000fc60000011603 */
[----:B------:R-:W0:Y:S01]  /*13810*/  LDC R18, c[0x0][0x600] ;  /* 0x00018000ff127b82 */ /* 0x000e220000000800 */
[-CC-:B--2---:R-:W-:Y:S02]  /*13820*/  SHF.R.U64 R10, R12, R8.reuse, R3.reuse ;  /* 0x000000080c0a7219 */ /* 0x184fe40000001203 */
[----:B------:R-:W-:-:S05]  /*13830*/  SHF.R.U32.HI R3, RZ, R8, R3 ;  /* 0x00000008ff037219 */ /* 0x000fca0000011603 */
[----:B------:R-:W2:Y:S01]  /*13840*/  LDC R19, c[0x0][0x648] ;  /* 0x00019200ff137b82 */ /* 0x000ea20000000800 */
[-C--:B---3--:R-:W-:Y:S02]  /*13850*/  SHF.L.U32 R4, R5, R24.reuse, RZ ;  /* 0x0000001805047219 */ /* 0x088fe400000006ff */
[-CC-:B------:R-:W-:Y:S02]  /*13860*/  SHF.R.U64 R14, R10, R24.reuse, R3.reuse ;  /* 0x000000180a0e7219 */ /* 0x180fe40000001203 */
[----:B------:R-:W-:Y:S02]  /*13870*/  SHF.R.U32.HI R5, RZ, R24, R3 ;  /* 0x00000018ff057219 */ /* 0x000fe40000011603 */
[----:B------:R-:W-:Y:S01]  /*13880*/  LOP3.LUT R163, RZ, R4, RZ, 0x33, !PT ;  /* 0x00000004ffa37212 */ /* 0x000fe200078e33ff */
[----:B------:R-:W3:Y:S01]  /*13890*/  LDC R21, c[0x0][0x638] ;  /* 0x00018e00ff157b82 */ /* 0x000ee20000000800 */
[----:B------:R-:W-:Y:S01]  /*138a0*/  SHF.L.U32 R24, R7, R24, RZ ;  /* 0x0000001807187219 */ /* 0x000fe200000006ff */
[----:B------:R-:W-:-:S06]  /*138b0*/  IMAD.MOV.U32 R4, RZ, RZ, R14 ;  /* 0x000000ffff047224 */ /* 0x000fcc00078e000e */
[----:B------:R-:W0:Y:S01]  /*138c0*/  LDC R23, c[0x0][0x610] ;  /* 0x00018400ff177b82 */ /* 0x000e220000000800 */
[----:B----4-:R-:W-:Y:S05]  /*138d0*/  @!P0 BRA `(.L_x_544) ;  /* 0x0000000000288947 */ /* 0x010fea0003800000 */
        /* <DEDUP_REMOVED lines=10> */
.L_x_544:
[----:B------:R-:W4:Y:S01]  /*13980*/  LDC R3, c[0x0][0x65c] ;  /* 0x00019700ff037b82 */ /* 0x000f220000000800 */
[----:B0-2---:R-:W-:Y:S01]  /*13990*/  SHF.R.U64 R0, R4, R19, R5 ;  /* 0x0000001304007219 */ /* 0x005fe20000001205 */
[----:B------:R-:W-:Y:S01]  /*139a0*/  VIADD R5, R18, 0xffffffff ;  /* 0xffffffff12057836 */ /* 0x000fe20000000000 */
[----:B------:R-:W-:Y:S01]  /*139b0*/  LOP3.LUT R163, R10, R163, RZ, 0xc0, !PT ;  /* 0x000000a30aa37212 */ /* 0x000fe200078ec0ff */
[----:B------:R-:W-:Y:S01]  /*139c0*/  IMAD.MOV R13, RZ, RZ, -R13 ;  /* 0x000000ffff0d7224 */ /* 0x000fe200078e0a0d */
[----:B------:R-:W-:Y:S02]  /*139d0*/  R2UR UR43, R25 ;  /* 0x00000000192b72ca */ /* 0x000fe400000e0000 */
[----:B------:R-:W-:Y:S01]  /*139e0*/  LOP3.LUT R5, R12, R5, RZ, 0xc0, !PT ;  /* 0x000000050c057212 */ /* 0x000fe200078ec0ff */
[----:B------:R-:W-:Y:S01]  /*139f0*/  IMAD R163, R24, R0, R163 ;  /* 0x0000000018a37224 */ /* 0x000fe200078e02a3 */
[----:B----4-:R-:W-:Y:S01]  /*13a00*/  ISETP.NE.AND P0, PT, R3, 0x1, PT ;  /* 0x000000010300780c */ /* 0x010fe20003f05270 */
[----:B------:R-:W-:-:S04]  /*13a10*/  IMAD.MOV R3, RZ, RZ, -R0 ;  /* 0x000000ffff037224 */ /* 0x000fc800078e0a00 */
[----:B---3--:R-:W-:Y:S02]  /*13a20*/  IMAD R0, R3, R21, R14 ;  /* 0x0000001503007224 */ /* 0x008fe400078e020e */
[----:B------:R-:W-:Y:S02]  /*13a30*/  IMAD.MOV.U32 R3, RZ, RZ, 0x1 ;  /* 0x00000001ff037424 */ /* 0x000fe400078e00ff */
[----:B------:R-:W-:-:S04]  /*13a40*/  IMAD R0, R0, R18, R5 ;  /* 0x0000001200007224 */ /* 0x000fc800078e0205 */
[----:B-1----:R-:W-:-:S04]  /*13a50*/  @P0 IMAD R22, R15, R13, R20 ;  /* 0x0000000d0f160224 */ /* 0x002fc800078e0214 */
[----:B------:R-:W-:-:S05]  /*13a60*/  IMAD R163, R163, R23, R22 ;  /* 0x00000017a3a37224 */ /* 0x000fca00078e0216 */
[----:B------:R-:W-:Y:S02]  /*13a70*/  SEL R18, R0, R163, !P0 ;  /* 0x000000a300127207 */ /* 0x000fe40004000000 */
[----:B------:R-:W-:Y:S02]  /*13a80*/  SEL R163, R163, R0, !P0 ;  /* 0x00000000a3a37207 */ /* 0x000fe40004000000 */
[----:B------:R-:W-:-:S07]  /*13a90*/  PRMT R0, R3, 0x7610, R0 ;  /* 0x0000761003007816 */ /* 0x000fce0000000000 */
.L_x_542:
[----:B------:R-:W-:Y:S01]  /*13aa0*/  LOP3.LUT P0, RZ, R0, 0xff, RZ, 0xc0, !PT ;  /* 0x000000ff00ff7812 */ /* 0x000fe2000780c0ff */
[----:B------:R-:W-:-:S12]  /*13ab0*/  IMAD.MOV.U32 R22, RZ, RZ, R163 ;  /* 0x000000ffff167224 */ /* 0x000fd800078e00a3 */
[----:B------:R-:W-:Y:S05]  /*13ac0*/  @P0 BRA `(.L_x_545) ;  /* 0xfffffed800500947 */ /* 0x000fea000383ffff */
[----:B------:R-:W-:Y:S05]  /*13ad0*/  EXIT ;  /* 0x000000000000794d */ /* 0x000fea0003800000 */
.L_x_8:
[----:B------:R-:W2:Y:S01]  /*13ae0*/  LDL R22, [R1+0x204] ;  /* 0x0002040001167983 */ /* 0x000ea20000100800 */
[----:B------:R-:W-:-:S03]  /*13af0*/  ULDC.64 UR4, c[0x0][0x650] ;  /* 0x0001940000047ab9 */ /* 0x000fc60000000a00 */
[----:B0-----:R-:W3:Y:S01]  /*13b00*/  LDL R23, [R1+0x200] ;  /* 0x0002000001177983 */ /* 0x001ee20000100800 */
[----:B------:R-:W-:Y:S01]  /*13b10*/  PRMT R4, RZ, 0x7610, R4 ;  /* 0x00007610ff047816 */ /* 0x000fe20000000004 */
[----:B------:R-:W-:Y:S02]  /*13b20*/  IMAD.MOV.U32 R5, RZ, RZ, -0x1 ;  /* 0xffffffffff057424 */ /* 0x000fe400078e00ff */
[----:B------:R-:W-:Y:S02]  /*13b30*/  IMAD.MOV.U32 R7, RZ, RZ, -0x1 ;  /* 0xffffffffff077424 */ /* 0x000fe400078e00ff */
[----:B------:R-:W-:Y:S01]  /*13b40*/  IMAD.MOV.U32 R6, RZ, RZ, -0x1 ;  /* 0xffffffffff067424 */ /* 0x000fe200078e00ff */
[----:B--2---:R-:W-:-:S04]  /*13b50*/  ISETP.GE.U32.AND P0, PT, R22, UR4, PT ;  /* 0x0000000416007c0c */ /* 0x004fc8000bf06070 */
[----:B---3--:R-:W-:-:S13]  /*13b60*/  ISETP.GE.U32.AND.EX P0, PT, R23, UR5, PT, P0 ;  /* 0x0000000517007c0c */ /* 0x008fda000bf06100 */
[----:B------:R-:W-:Y:S05]  /*13b70*/  @P0 BRA `(.L_x_546) ;  /* 0x0000000400340947 */ /* 0x000fea0003800000 */
[----:B------:R-:W0:Y:S01]  /*13b80*/  LDC.64 R14, c[0x0][0x628] ;  /* 0x00018a00ff0e7b82 */ /* 0x000e220000000a00 */
[----:B------:R-:W-:Y:S02]  /*13b90*/  IMAD.MOV.U32 R8, RZ, RZ, R22 ;  /* 0x000000ffff087224 */ /* 0x000fe400078e0016 */
[----:B------:R-:W-:-:S05]  /*13ba0*/  IMAD.MOV.U32 R9, RZ, RZ, R23 ;  /* 0x000000ffff097224 */ /* 0x000fca00078e0017 */
[----:B------:R-:W1:Y:S08]  /*13bb0*/  LDC R10, c[0x0][0x630] ;  /* 0x00018c00ff0a7b82 */ /* 0x000e700000000800 */
[----:B------:R-:W2:Y:S01]  /*13bc0*/  LDC.64 R16, c[0x0][0x620] ;  /* 0x00018800ff107b82 */ /* 0x000ea20000000a00 */
[----:B0-----:R-:W-:-:S04]  /*13bd0*/  ISETP.NE.U32.AND P0, PT, R14, RZ, PT ;  /* 0x000000ff0e00720c */ /* 0x001fc80003f05070 */
[----:B------:R-:W-:-:S13]  /*13be0*/  ISETP.NE.AND.EX P0, PT, R15, RZ, PT, P0 ;  /* 0x000000ff0f00720c */ /* 0x000fda0003f05300 */
[----:B-12---:R-:W-:Y:S05]  /*13bf0*/  @!P0 BRA `(.L_x_547) ;  /* 0x0000000000288947 */ /* 0x006fea0003800000 */
[----:B------:R-:W0:Y:S02]  /*13c00*/  LDC R4, c[0x0][0x634] ;  /* 0x00018d00ff047b82 */ /* 0x000e240000000800 */
        /* <DEDUP_REMOVED lines=9> */
.L_x_547:
[----:B------:R-:W0:Y:S01]  /*13ca0*/  LDC.64 R20, c[0x0][0x640] ;  /* 0x00019000ff147b82 */ /* 0x000e220000000a00 */
[-CC-:B------:R-:W-:Y:S02]  /*13cb0*/  SHF.R.U64 R14, R8, R10.reuse, R9.reuse ;  /* 0x0000000a080e7219 */ /* 0x180fe40000001209 */
[----:B------:R-:W-:Y:S02]  /*13cc0*/  SHF.R.U32.HI R4, RZ, R10, R9 ;  /* 0x0000000aff047219 */ /* 0x000fe40000011609 */
[----:B------:R-:W-:-:S03]  /*13cd0*/  IADD3 R7, P0, RZ, -R14, RZ ;  /* 0x8000000eff077210 */ /* 0x000fc60007f1e0ff */
[----:B------:R-:W1:Y:S02]  /*13ce0*/  LDC R8, c[0x0][0x618] ;  /* 0x00018600ff087b82 */ /* 0x000e640000000800 */
[----:B------:R-:W-:Y:S02]  /*13cf0*/  IMAD.X R5, RZ, RZ, ~R4, P0 ;  /* 0x000000ffff057224 */ /* 0x000fe400000e0e04 */
[----:B------:R-:W-:Y:S02]  /*13d00*/  IMAD.MOV.U32 R4, RZ, RZ, R22 ;  /* 0x000000ffff047224 */ /* 0x000fe400078e0016 */
[-C--:B------:R-:W-:Y:S02]  /*13d10*/  IMAD R6, R5, R16.reuse, RZ ;  /* 0x0000001005067224 */ /* 0x080fe400078e02ff */
[----:B------:R-:W2:Y:S01]  /*13d20*/  LDC R18, c[0x0][0x608] ;  /* 0x00018200ff127b82 */ /* 0x000ea20000000800 */
[----:B------:R-:W-:Y:S02]  /*13d30*/  IMAD.MOV.U32 R5, RZ, RZ, R23 ;  /* 0x000000ffff057224 */ /* 0x000fe400078e0017 */
[----:B------:R-:W-:-:S05]  /*13d40*/  IMAD.WIDE.U32 R4, R7, R16, R4 ;  /* 0x0000001007047225 */ /* 0x000fca00078e0004 */
[----:B------:R-:W3:Y:S01]  /*13d50*/  LDC R19, c[0x0][0x658] ;  /* 0x00019600ff137b82 */ /* 0x000ee20000000800 */
[----:B------:R-:W-:Y:S01]  /*13d60*/  IMAD R7, R7, R17, R6 ;  /* 0x0000001107077224 */ /* 0x000fe200078e0206 */
[----:B0-----:R-:W-:Y:S01]  /*13d70*/  ISETP.NE.U32.AND P0, PT, R20, RZ, PT ;  /* 0x000000ff1400720c */ /* 0x001fe20003f05070 */
[----:B------:R-:W-:Y:S02]  /*13d80*/  IMAD.MOV.U32 R6, RZ, RZ, -0x1 ;  /* 0xffffffffff067424 */ /* 0x000fe400078e00ff */
[----:B------:R-:W-:Y:S01]  /*13d90*/  IMAD.IADD R5, R5, 0x1, R7 ;  /* 0x0000000105057824 */ /* 0x000fe200078e0207 */
[----:B------:R-:W-:Y:S02]  /*13da0*/  ISETP.NE.AND.EX P0, PT, R21, RZ, PT, P0 ;  /* 0x000000ff1500720c */ /* 0x000fe40003f05300 */
[----:B------:R-:W0:Y:S02]  /*13db0*/  LDC R17, c[0x0][0x600] ;  /* 0x00018000ff117b82 */ /* 0x000e240000000800 */
[----:B-1----:R-:W-:-:S02]  /*13dc0*/  SHF.R.U64 R10, R4, R8, R5 ;  /* 0x00000008040a7219 */ /* 0x002fc40000001205 */
[----:B------:R-:W-:-:S04]  /*13dd0*/  SHF.R.U32.HI R5, RZ, R8, R5 ;  /* 0x00000008ff057219 */ /* 0x000fc80000011605 */
[----:B------:R-:W1:Y:S01]  /*13de0*/  LDC R22, c[0x0][0x648] ;  /* 0x00019200ff167b82 */ /* 0x000e620000000800 */
[-CC-:B--2---:R-:W-:Y:S02]  /*13df0*/  SHF.R.U64 R15, R10, R18.reuse, R5.reuse ;  /* 0x000000120a0f7219 */ /* 0x184fe40000001205 */
[----:B------:R-:W-:Y:S01]  /*13e00*/  SHF.R.U32.HI R4, RZ, R18, R5 ;  /* 0x00000012ff047219 */ /* 0x000fe20000011605 */
[----:B------:R-:W-:-:S04]  /*13e10*/  IMAD.MOV.U32 R18, RZ, RZ, 0x1 ;  /* 0x00000001ff127424 */ /* 0x000fc800078e00ff */
[----:B------:R-:W2:Y:S01]  /*13e20*/  LDC R23, c[0x0][0x638] ;  /* 0x00018e00ff177b82 */ /* 0x000ea20000000800 */
[-CC-:B---3--:R-:W-:Y:S02]  /*13e30*/  SHF.R.U64 R16, R15, R19.reuse, R4.reuse ;  /* 0x000000130f107219 */ /* 0x188fe40000001204 */
[-C--:B------:R-:W-:Y:S02]  /*13e40*/  SHF.L.U32 R6, R6, R19.reuse, RZ ;  /* 0x0000001306067219 */ /* 0x080fe400000006ff */
[----:B------:R-:W-:Y:S01]  /*13e50*/  SHF.R.U32.HI R5, RZ, R19, R4 ;  /* 0x00000013ff057219 */ /* 0x000fe20000011604 */
[----:B------:R-:W-:Y:S01]  /*13e60*/  IMAD.MOV.U32 R4, RZ, RZ, R16 ;  /* 0x000000ffff047224 */ /* 0x000fe200078e0010 */
[----:B------:R-:W-:Y:S01]  /*13e70*/  LOP3.LUT R24, RZ, R6, RZ, 0x33, !PT ;  /* 0x00000006ff187212 */ /* 0x000fe200078e33ff */
[----:B------:R-:W3:Y:S01]  /*13e80*/  LDC R25, c[0x0][0x610] ;  /* 0x00018400ff197b82 */ /* 0x000ee20000000800 */
[----:B------:R-:W-:Y:S05]  /*13e90*/  @!P0 BRA `(.L_x_548) ;  /* 0x0000000000288947 */ /* 0x000fea0003800000 */
        /* <DEDUP_REMOVED lines=10> */
.L_x_548:
[----:B------:R-:W4:Y:S01]  /*13f40*/  LDC R6, c[0x0][0x65c] ;  /* 0x00019700ff067b82 */ /* 0x000f220000000800 */
[----:B-1----:R-:W-:Y:S01]  /*13f50*/  SHF.R.U64 R4, R4, R22, R5 ;  /* 0x0000001604047219 */ /* 0x002fe20000001205 */
[----:B0-----:R-:W-:Y:S01]  /*13f60*/  VIADD R7, R17, 0xffffffff ;  /* 0xffffffff11077836 */ /* 0x001fe20000000000 */
[----:B------:R-:W-:Y:S02]  /*13f70*/  SHF.L.U32 R18, R18, R19, RZ ;  /* 0x0000001312127219 */ /* 0x000fe400000006ff */
[----:B------:R-:W-:Y:S01]  /*13f80*/  LOP3.LUT R3, R15, R24, RZ, 0xc0, !PT ;  /* 0x000000180f037212 */ /* 0x000fe200078ec0ff */
[----:B------:R-:W-:Y:S01]  /*13f90*/  IMAD.MOV R5, RZ, RZ, -R4 ;  /* 0x000000ffff057224 */ /* 0x000fe200078e0a04 */
[----:B------:R-:W-:-:S03]  /*13fa0*/  LOP3.LUT R7, R10, R7, RZ, 0xc0, !PT ;  /* 0x000000070a077212 */ /* 0x000fc600078ec0ff */
[----:B------:R-:W-:Y:S02]  /*13fb0*/  IMAD R3, R18, R4, R3 ;  /* 0x0000000412037224 */ /* 0x000fe400078e0203 */
[----:B------:R-:W-:Y:S01]  /*13fc0*/  IMAD.MOV.U32 R4, RZ, RZ, 0x1 ;  /* 0x00000001ff047424 */ /* 0x000fe200078e00ff */
[----:B----4-:R-:W-:Y:S01]  /*13fd0*/  ISETP.NE.AND P0, PT, R6, 0x1, PT ;  /* 0x000000010600780c */ /* 0x010fe20003f05270 */
[----:B------:R-:W-:-:S12]  /*13fe0*/  IMAD.MOV.U32 R6, RZ, RZ, R14 ;  /* 0x000000ffff067224 */ /* 0x000fd800078e000e */
[----:B------:R-:W-:Y:S02]  /*13ff0*/  @P0 IMAD R0, R11, R12, R2 ;  /* 0x0000000c0b000224 */ /* 0x000fe400078e0202 */
[----:B--2---:R-:W-:Y:S02]  /*14000*/  IMAD R2, R5, R23, R16 ;  /* 0x0000001705027224 */ /* 0x004fe400078e0210 */
[----:B---3--:R-:W-:Y:S02]  /*14010*/  IMAD R0, R3, R25, R0 ;  /* 0x0000001903007224 */ /* 0x008fe400078e0200 */
[----:B------:R-:W-:-:S05]  /*14020*/  IMAD R5, R2, R17, R7 ;  /* 0x0000001102057224 */ /* 0x000fca00078e0207 */
[----:B------:R-:W-:Y:S02]  /*14030*/  SEL R7, R5, R0, !P0 ;  /* 0x0000000005077207 */ /* 0x000fe40004000000 */
[----:B------:R-:W-:-:S07]  /*14040*/  SEL R5, R0, R5, !P0 ;  /* 0x0000000500057207 */ /* 0x000fce0004000000 */
.L_x_546:
[----:B------:R-:W-:-:S08]  /*14050*/  NOP ;  /* 0x0000000000007918 */ /* 0x000fd00000000000 */
[----:B------:R-:W0:-:S00]  /*14060*/  USETMAXREG.DEALLOC.CTAPOOL 0x28 ;  /* 0x00000028000079c8 */ /* 0x000e0000080e0500 */
[----:B------:R-:W-:-:S13]  /*14070*/  ISETP.NE.AND P0, PT, RZ, UR8, PT ;  /* 0x00000008ff007c0c */ /* 0x000fda000bf05270 */
[----:B------:R-:W-:Y:S05]  /*14080*/  @P0 EXIT ;  /* 0x000000000000094d */ /* 0x000fea0003800000 */
[----:B0-----:R-:W-:Y:S01]  /*14090*/  LOP3.LUT P0, RZ, R4, 0xff, RZ, 0xc0, !PT ;  /* 0x000000ff04ff7812 */ /* 0x001fe2000780c0ff */
[----:B------:R-:W-:Y:S02]  /*140a0*/  IMAD.MOV.U32 R8, RZ, RZ, 0x1 ;  /* 0x00000001ff087424 */ /* 0x000fe400078e00ff */
[----:B------:R-:W-:-:S10]  /*140b0*/  IMAD.MOV.U32 R0, RZ, RZ, RZ ;  /* 0x000000ffff007224 */ /* 0x000fd400078e00ff */
[----:B------:R-:W-:Y:S05]  /*140c0*/  @!P0 BRA `(.L_x_549) ;  /* 0x0000000c006c8947 */ /* 0x000fea0003800000 */
[----:B------:R-:W0:Y:S01]  /*140d0*/  S2R R9, SR_CgaCtaId ;  /* 0x0000000000097919 */ /* 0x000e220000008800 */
[----:B------:R-:W-:Y:S01]  /*140e0*/  ULDC UR4, c[0x0][0x28c] ;  /* 0x0000a30000047ab9 */ /* 0x000fe20000000800 */
[----:B------:R-:W-:Y:S01]  /*140f0*/  ULDC UR6, c[0x0][0x658] ;  /* 0x0001960000067ab9 */ /* 0x000fe20000000800 */
[----:B------:R-:W-:Y:S01]  /*14100*/  UIADD3 UR10, UR4, 0xf, URZ ;  /* 0x0000000f040a7890 */ /* 0x000fe2000fffe03f */
[----:B------:R-:W-:Y:S01]  /*14110*/  BSSY B0, `(.L_x_549) ;  /* 0x00000d6000007945 */ /* 0x000fe20003800000 */
[----:B------:R-:W-:Y:S01]  /*14120*/  UMOV UR7, 0xffffffff ;  /* 0xffffffff00077882 */ /* 0x000fe20000000000 */
[----:B------:R-:W-:Y:S01]  /*14130*/  ULDC UR5, c[0x0][0x600] ;  /* 0x0001800000057ab9 */ /* 0x000fe20000000800 */
[----:B------:R-:W-:Y:S01]  /*14140*/  UMOV UR9, 0x1 ;  /* 0x0000000100097882 */ /* 0x000fe20000000000 */
[----:B------:R-:W-:Y:S01]  /*14150*/  USHF.L.U32 UR7, UR7, UR6, URZ ;  /* 0x0000000607077299 */ /* 0x000fe2000800063f */
[----:B------:R-:W-:Y:S01]  /*14160*/  IMAD.MOV.U32 R11, RZ, RZ, 0x1 ;  /* 0x00000001ff0b7424 */ /* 0x000fe200078e00ff */
[----:B------:R-:W-:Y:S01]  /*14170*/  UIADD3 UR4, UR5, -0x1, URZ ;  /* 0xffffffff05047890 */ /* 0x000fe2000fffe03f */
[----:B------:R-:W-:Y:S01]  /*14180*/  IMAD.MOV.U32 R8, RZ, RZ, 0x1 ;  /* 0x00000001ff087424 */ /* 0x000fe200078e00ff */
[----:B------:R-:W-:Y:S01]  /*14190*/  USHF.R.S32.HI UR11, URZ, 0x1f, UR10 ;  /* 0x0000001f3f0b7899 */ /* 0x000fe2000801140a */
[----:B------:R-:W-:Y:S01]  /*141a0*/  IMAD.MOV.U32 R0, RZ, RZ, RZ ;  /* 0x000000ffff007224 */ /* 0x000fe200078e00ff */
[----:B------:R-:W-:Y:S01]  /*141b0*/  ULDC UR8, c[0x0][0xc] ;  /* 0x0000030000087ab9 */ /* 0x000fe20000000800 */
[----:B------:R-:W-:-:S02]  /*141c0*/  USHF.L.U32 UR5, UR9, UR6, URZ ;  /* 0x0000000609057299 */ /* 0x000fc4000800063f */
[----:B------:R-:W-:Y:S01]  /*141d0*/  ULEA.HI UR11, UR11, UR10, URZ, 0x4 ;  /* 0x0000000a0b0b7291 */ /* 0x000fe2000f8f203f */
[----:B------:R-:W-:Y:S01]  /*141e0*/  ULDC UR9, c[0x0][0x10] ;  /* 0x0000040000097ab9 */ /* 0x000fe20000000800 */
[----:B------:R-:W-:Y:S02]  /*141f0*/  ULOP3.LUT UR6, URZ, UR7, URZ, 0x33, !UPT ;  /* 0x000000073f067292 */ /* 0x000fe4000f8e333f */
[----:B------:R-:W-:Y:S01]  /*14200*/  UIMAD.WIDE.U32 UR8, UR8, UR9, URZ ;  /* 0x00000009080872a5 */ /* 0x000fe2000f8e003f */
[----:B------:R-:W-:Y:S01]  /*14210*/  ULDC UR7, c[0x0][0x14] ;  /* 0x0000050000077ab9 */ /* 0x000fe20000000800 */
[----:B------:R-:W-:Y:S02]  /*14220*/  USHF.R.S32.HI UR19, URZ, 0x4, UR11 ;  /* 0x000000043f137899 */ /* 0x000fe4000801140b */
[----:B------:R-:W-:Y:S02]  /*14230*/  UIMAD.WIDE.U32 UR22, UR8, UR7, URZ ;  /* 0x00000007081672a5 */ /* 0x000fe4000f8e003f */
[----:B------:R-:W-:-:S02]  /*14240*/  UIMAD UR13, UR9, UR7, URZ ;  /* 0x00000007090d72a4 */ /* 0x000fc4000f8e023f */
[----:B------:R-:W-:Y:S01]  /*14250*/  ULOP3.LUT UR21, UR40, 0x2, URZ, 0xfc, !UPT ;  /* 0x0000000228157892 */ /* 0x000fe2000f8efc3f */
[C---:B0-----:R-:W-:Y:S01]  /*14260*/  IMAD.SHL.U32 R10, R9.reuse, 0x80, RZ ;  /* 0x00000080090a7824 */ /* 0x041fe200078e00ff */
[----:B------:R-:W-:Y:S01]  /*14270*/  UIADD3 UR13, UR23, UR13, URZ ;  /* 0x0000000d170d7290 */ /* 0x000fe2000fffe03f */
[----:B------:R-:W-:Y:S01]  /*14280*/  IMAD.SHL.U32 R9, R9, 0x800, RZ ;  /* 0x0000080009097824 */ /* 0x000fe200078e00ff */
[----:B------:R-:W-:Y:S02]  /*14290*/  UIADD3 UR26, UR19, 0x1, URZ ;  /* 0x00000001131a7890 */ /* 0x000fe4000fffe03f */
[----:B------:R-:W-:Y:S01]  /*142a0*/  LOP3.LUT R10, R10, 0x80, RZ, 0xc0, !PT ;  /* 0x000000800a0a7812 */ /* 0x000fe200078ec0ff */
[----:B------:R-:W-:Y:S01]  /*142b0*/  ULDC.64 UR24, c[0x0][0x198] ;  /* 0x0000660000187ab9 */ /* 0x000fe20000000a00 */
[----:B------:R-:W-:-:S08]  /*142c0*/  LOP3.LUT R9, R9, 0x800, RZ, 0xc0, !PT ;  /* 0x0000080009097812 */ /* 0x000fd000078ec0ff */
.L_x_560:
[----:B------:R-:W-:-:S03]  /*142d0*/  UMOV UR7, 0xffffffff ;  /* 0xffffffff00077882 */ /* 0x000fc60000000000 */
[----:B------:R-:W-:Y:S05]  /*142e0*/  BRA.DIV UR7, `(.L_x_550) ;  /* 0x0000001607847947 */ /* 0x000fea000b800000 */
[----:B------:R-:W-:-:S13]  /*142f0*/  ELECT P6, URZ, PT ;  /* 0x00000000003f782f */ /* 0x000fda00038c0000 */
.L_x_583:
[----:B------:R-:W0:Y:S01]  /*14300*/  LDC R2, c[0x0][0x28c] ;  /* 0x0000a300ff027b82 */ /* 0x000e220000000800 */
[----:B------:R-:W-:Y:S01]  /*14310*/  BSSY B1, `(.L_x_551) ;  /* 0x000003a000017945 */ /* 0x000fe20003800000 */
[----:B0-----:R-:W-:-:S13]  /*14320*/  ISETP.LT.OR P6, PT, R2, 0x1, !P6 ;  /* 0x000000010200780c */ /* 0x001fda00077c1670 */
[----:B------:R-:W-:Y:S05]  /*14330*/  @P6 BRA `(.L_x_552) ;  /* 0x0000000000dc6947 */ /* 0x000fea0003800000 */
[----:B------:R-:W-:Y:S02]  /*14340*/  IMAD R7, R7, 0x100, R10 ;  /* 0x0000010007077824 */ /* 0x000fe400078e020a */
[----:B------:R-:W-:Y:S02]  /*14350*/  IMAD R12, R5, 0xc0, RZ ;  /* 0x000000c0050c7824 */ /* 0x000fe400078e02ff */
[----:B------:R-:W-:Y:S02]  /*14360*/  IMAD.MOV.U32 R15, RZ, RZ, RZ ;  /* 0x000000ffff0f7224 */ /* 0x000fe400078e00ff */
[----:B------:R-:W-:Y:S02]  /*14370*/  IMAD.U32 R16, RZ, RZ, UR26 ;  /* 0x0000001aff107e24 */ /* 0x000fe4000f8e00ff */
[----:B------:R-:W-:Y:S02]  /*14380*/  IMAD.MOV.U32 R2, RZ, RZ, R8 ;  /* 0x000000ffff027224 */ /* 0x000fe400078e0008 */
[----:B------:R-:W-:-:S07]  /*14390*/  IMAD.MOV.U32 R4, RZ, RZ, R0 ;  /* 0x000000ffff047224 */ /* 0x000fce00078e0000 */
.L_x_555:
[----:B------:R-:W0:Y:S01]  /*143a0*/  S2R R14, SR_CgaCtaId ;  /* 0x00000000000e7919 */ /* 0x000e220000008800 */
[----:B------:R-:W-:Y:S01]  /*143b0*/  MOV R3, 0x400 ;  /* 0x0000040000037802 */ /* 0x000fe20000000f00 */
[----:B------:R-:W1:Y:S03]  /*143c0*/  S2R R5, SR_TID.X ;  /* 0x0000000000057919 */ /* 0x000e660000002100 */
[----:B0-----:R-:W-:Y:S02]  /*143d0*/  LEA R13, R14, R3, 0x18 ;  /* 0x000000030e0d7211 */ /* 0x001fe400078ec0ff */
[----:B------:R-:W-:Y:S02]  /*143e0*/  SHF.L.U32 R3, R2, 0x1f, RZ ;  /* 0x0000001f02037819 */ /* 0x000fe400000006ff */
[----:B-1----:R-:W-:Y:S01]  /*143f0*/  LOP3.LUT P1, RZ, R5, 0x7f, RZ, 0xc0, !PT ;  /* 0x0000007f05ff7812 */ /* 0x002fe2000782c0ff */
[----:B------:R-:W-:-:S04]  /*14400*/  IMAD R14, R4, 0x8, R13 ;  /* 0x00000008040e7824 */ /* 0x000fc800078e020d */
[----:B------:R-:W0:Y:S08]  /*14410*/  SYNCS.PHASECHK.TRANS64.TRYWAIT P0, [R14+URZ+0x80], R3 ;  /* 0x000080030e0075a7 */ /* 0x000e30000800017f */
[----:B------:R-:W1:Y:S01]  /*14420*/  @!P1 LDC R5, c[0x0][0x500] ;  /* 0x00014000ff059b82 */ /* 0x000e620000000800 */
[----:B0-----:R-:W-:Y:S05]  /*14430*/  @!P0 BRA `(.L_x_553) ;  /* 0x0000001400508947 */ /* 0x001fea0003800000 */
.L_x_584:
[----:B------:R-:W-:Y:S01]  /*14440*/  UPRMT UR7, UR21, 0x9910, URZ ;  /* 0x0000991015077896 */ /* 0x000fe2000800003f */
[----:B-1----:R1:W-:Y:S03]  /*14450*/  @!P1 SYNCS.ARRIVE.TRANS64 RZ, [R14+URZ], R5 ;  /* 0x000000050eff99a7 */ /* 0x0023e6000800003f */
[----:B------:R-:W-:-:S06]  /*14460*/  UISETP.NE.AND UP0, UPT, UR7, 0x2, UPT ;  /* 0x000000020700788c */ /* 0x000fcc000bf05270 */
[----:B------:R-:W-:-:S13]  /*14470*/  PLOP3.LUT P0, PT, PT, PT, UP0, 0x80, 0x0 ;  /* 0x000000000000781c */ /* 0x000fda0003f0f008 */
[----:B-1----:R-:W-:Y:S05]  /*14480*/  @P0 BRA `(.L_x_554) ;  /* 0x0000000000040947 */ /* 0x002fea0003800000 */
[----:B------:R-:W-:Y:S01]  /*14490*/  BPT.TRAP 0x1 ;  /* 0x000000040000795c */ /* 0x000fe20000300000 */
.L_x_554:
[----:B0-----:R-:W-:Y:S01]  /*144a0*/  IMAD R3, R4, 0x1000, R9 ;  /* 0x0000100004037824 */ /* 0x001fe200078e0209 */
[----:B------:R-:W-:Y:S01]  /*144b0*/  R2UR UR9, R14 ;  /* 0x000000000e0972ca */ /* 0x000fe200000e0000 */
[--C-:B------:R-:W-:Y:S01]  /*144c0*/  IMAD R5, R4, 0x1800, R13.reuse ;  /* 0x0000180004057824 */ /* 0x100fe200078e020d */
[----:B------:R-:W-:Y:S01]  /*144d0*/  UIADD3 UR14, UP0, UR24, 0xf0, URZ ;  /* 0x000000f0180e7890 */ /* 0x000fe2000ff1e03f */
[----:B------:R-:W-:Y:S01]  /*144e0*/  IMAD R3, R3, 0x2, R13 ;  /* 0x0000000203037824 */ /* 0x000fe200078e020d */
[----:B------:R-:W-:Y:S01]  /*144f0*/  R2UR UR11, R12 ;  /* 0x000000000c0b72ca */ /* 0x000fe200000e0000 */
[----:B------:R-:W-:Y:S01]  /*14500*/  VIADD R16, R16, 0xffffffff ;  /* 0xffffffff10107836 */ /* 0x000fe20000000000 */
[----:B------:R-:W-:Y:S01]  /*14510*/  R2UR UR7, R5 ;  /* 0x00000000050772ca */ /* 0x000fe200000e0000 */
[----:B------:R-:W-:Y:S01]  /*14520*/  UIADD3 UR28, UP1, UR24, 0x1f0, URZ ;  /* 0x000001f0181c7890 */ /* 0x000fe2000ff3e03f */
[----:B------:R-:W-:Y:S01]  /*14530*/  R2UR UR8, R3 ;  /* 0x00000000030872ca */ /* 0x000fe200000e0000 */
[----:B------:R-:W-:Y:S01]  /*14540*/  UIADD3.X UR15, URZ, UR25, URZ, UP0, !UPT ;  /* 0x000000193f0f7290 */ /* 0x000fe200087fe43f */
[----:B------:R-:W-:Y:S01]  /*14550*/  R2UR UR10, R15 ;  /* 0x000000000f0a72ca */ /* 0x000fe200000e0000 */
[----:B------:R-:W-:Y:S01]  /*14560*/  VIADD R4, R4, 0x1 ;  /* 0x0000000104047836 */ /* 0x000fe20000000000 */
[----:B------:R-:W-:Y:S01]  /*14570*/  R2UR UR12, R6 ;  /* 0x00000000060c72ca */ /* 0x000fe200000e0000 */
[----:B------:R-:W-:Y:S01]  /*14580*/  UIADD3.X UR29, URZ, UR25, URZ, UP1, !UPT ;  /* 0x000000193f1d7290 */ /* 0x000fe20008ffe43f */
[----:B------:R-:W-:Y:S01]  /*14590*/  R2UR UR20, R7 ;  /* 0x00000000071472ca */ /* 0x000fe200000e0000 */
[----:B------:R-:W-:Y:S01]  /*145a0*/  UMOV UR16, 0x0 ;  /* 0x0000000000107882 */ /* 0x000fe20000000000 */
[----:B------:R-:W-:Y:S01]  /*145b0*/  ISETP.GT.AND P1, PT, R16, 0x1, PT ;  /* 0x000000011000780c */ /* 0x000fe20003f24270 */
[----:B------:R-:W-:Y:S01]  /*145c0*/  UMOV UR17, 0x10000000 ;  /* 0x1000000000117882 */ /* 0x000fe20000000000 */
[C---:B------:R-:W-:Y:S01]  /*145d0*/  ISETP.NE.AND P0, PT, R4.reuse, 0x10, PT ;  /* 0x000000100400780c */ /* 0x040fe20003f05270 */
[----:B------:R-:W-:Y:S01]  /*145e0*/  UIADD3 UR7, UR7, 0x200, URZ ;  /* 0x0000020007077890 */ /* 0x000fe2000fffe03f */
[----:B------:R-:W-:Y:S01]  /*145f0*/  VIADD R15, R15, 0x10 ;  /* 0x000000100f0f7836 */ /* 0x000fe20000000000 */
[----:B------:R-:W-:Y:S01]  /*14600*/  UIADD3 UR18, UR8, 0x18200, URZ ;  /* 0x0001820008127890 */ /* 0x000fe2000fffe03f */
[----:B------:R-:W-:Y:S01]  /*14610*/  SEL R3, RZ, 0x1, P0 ;  /* 0x00000001ff037807 */ /* 0x000fe20000000000 */
[----:B------:R-:W-:Y:S01]  /*14620*/  UMOV UR27, 0x30000 ;  /* 0x00030000001b7882 */ /* 0x000fe20000000000 */
[----:B------:R-:W-:-:S02]  /*14630*/  SEL R4, R4, RZ, P0 ;  /* 0x000000ff04047207 */ /* 0x000fc40000000000 */
[----:B------:R-:W-:Y:S01]  /*14640*/  UMOV UR8, UR7 ;  /* 0x0000000700087c82 */ /* 0x000fe20008000000 */
[----:B------:R-:W-:Y:S01]  /*14650*/  LOP3.LUT R2, R2, R3, RZ, 0x3c, !PT ;  /* 0x0000000302027212 */ /* 0x000fe200078e3cff */
[----:B------:R0:W-:Y:S02]  /*14660*/  UTMALDG.3D [UR8], [UR14], desc[UR16] ;  /* 0x000010080e0075b4 */ /* 0x0001e40008011000 */
[----:B0-----:R-:W-:Y:S01]  /*14670*/  UMOV UR8, UR18 ;  /* 0x0000001200087c82 */ /* 0x001fe20008000000 */
[----:B------:R-:W-:Y:S02]  /*14680*/  UMOV UR11, UR20 ;  /* 0x00000014000b7c82 */ /* 0x000fe40008000000 */
[----:B------:R0:W-:Y:S02]  /*14690*/  UTMALDG.3D.MULTICAST [UR8], [UR28], UR27, desc[UR16] ;  /* 0x000010081c0073b4 */ /* 0x0001e4000801181b */
[----:B0-----:R-:W-:Y:S05]  /*146a0*/  @P1 BRA `(.L_x_555) ;  /* 0xfffffffc003c1947 */ /* 0x001fea000383ffff */
.L_x_552:
[----:B------:R-:W-:Y:S05]  /*146b0*/  BSYNC B1 ;  /* 0x0000000000017941 */ /* 0x000fea0003800000 */
.L_x_551:
[----:B------:R-:W2:Y:S01]  /*146c0*/  LDL.LU R17, [R1+0x200] ;  /* 0x0002000001117983 */ /* 0x000ea20000300800 */
[----:B------:R-:W-:Y:S01]  /*146d0*/  LOP3.LUT P2, RZ, R11, 0xff, RZ, 0xc0, !PT ;  /* 0x000000ff0bff7812 */ /* 0x000fe2000784c0ff */
[----:B------:R-:W-:Y:S01]  /*146e0*/  VIADD R0, R0, UR19 ;  /* 0x0000001300007c36 */ /* 0x000fe20008000000 */
[----:B------:R-:W-:Y:S01]  /*146f0*/  ULDC.64 UR8, c[0x0][0x650] ;  /* 0x0001940000087ab9 */ /* 0x000fe20000000a00 */
[----:B------:R-:W3:Y:S01]  /*14700*/  LDL.LU R14, [R1+0x204] ;  /* 0x00020400010e7983 */ /* 0x000ee20000300800 */
[----:B------:R-:W-:Y:S01]  /*14710*/  IMAD.U32 R5, RZ, RZ, UR19 ;  /* 0x00000013ff057e24 */ /* 0x000fe2000f8e00ff */
[----:B------:R-:W-:Y:S01]  /*14720*/  BSSY B1, `(.L_x_556) ;  /* 0x0000072000017945 */ /* 0x000fe20003800000 */
[----:B------:R-:W-:Y:S01]  /*14730*/  ISETP.GT.U32.AND P0, PT, R0, 0xf, PT ;  /* 0x0000000f0000780c */ /* 0x000fe20003f04070 */
[----:B------:R-:W-:Y:S01]  /*14740*/  IMAD.MOV.U32 R7, RZ, RZ, -0x1 ;  /* 0xffffffffff077424 */ /* 0x000fe200078e00ff */
[----:B------:R-:W-:Y:S01]  /*14750*/  SHF.R.U32.HI R2, RZ, 0x4, R0 ;  /* 0x00000004ff027819 */ /* 0x000fe20000011600 */
[----:B------:R-:W-:Y:S01]  /*14760*/  IMAD.MOV.U32 R6, RZ, RZ, -0x1 ;  /* 0xffffffffff067424 */ /* 0x000fe200078e00ff */
[----:B------:R-:W-:Y:S01]  /*14770*/  ISETP.LT.U32.AND P0, PT, R5, 0x10, P0 ;  /* 0x000000100500780c */ /* 0x000fe20000701070 */
[----:B------:R-:W-:Y:S01]  /*14780*/  IMAD.MOV.U32 R5, RZ, RZ, -0x1 ;  /* 0xffffffffff057424 */ /* 0x000fe200078e00ff */
[----:B------:R-:W-:Y:S01]  /*14790*/  LOP3.LUT R2, R2, 0x1, RZ, 0xc0, !PT ;  /* 0x0000000102027812 */ /* 0x000fe200078ec0ff */
[----:B------:R-:W0:Y:S01]  /*147a0*/  @P2 S2R R4, SR_CgaCtaId ;  /* 0x0000000000042919 */ /* 0x000e220000008800 */
[----:B------:R-:W-:-:S02]  /*147b0*/  @P2 MOV R3, 0x400 ;  /* 0x0000040000032802 */ /* 0x000fc40000000f00 */
[----:B------:R-:W-:Y:S01]  /*147c0*/  ISETP.NE.U32.AND P1, PT, R2, 0x1, PT ;  /* 0x000000010200780c */ /* 0x000fe20003f25070 */
[----:B------:R-:W-:Y:S01]  /*147d0*/  IMAD.U32 R2, RZ, RZ, UR19 ;  /* 0x00000013ff027e24 */ /* 0x000fe2000f8e00ff */
[----:B------:R-:W-:Y:S02]  /*147e0*/  LOP3.LUT R0, R0, 0xf, RZ, 0xc0, !PT ;  /* 0x0000000f00007812 */ /* 0x000fe400078ec0ff */
[----:B------:R-:W-:Y:S02]  /*147f0*/  PRMT R11, RZ, 0x7610, R11 ;  /* 0x00007610ff0b7816 */ /* 0x000fe4000000000b */
[----:B------:R-:W-:-:S04]  /*14800*/  ISETP.GT.U32.AND P1, PT, R2, 0xf, !P1 ;  /* 0x0000000f0200780c */ /* 0x000fc80004f24070 */
[----:B------:R-:W-:Y:S02]  /*14810*/  SEL R2, RZ, 0x1, !P1 ;  /* 0x00000001ff027807 */ /* 0x000fe40004800000 */
[----:B0-----:R-:W-:-:S04]  /*14820*/  @P2 LEA R3, R4, R3, 0x18 ;  /* 0x0000000304032211 */ /* 0x001fc800078ec0ff */
[----:B------:R0:W-:Y:S02]  /*14830*/  @P2 SYNCS.ARRIVE.TRANS64.A1T0 RZ, [R3+URZ+0x118], RZ ;  /* 0x000118ff03ff29a7 */ /* 0x0001e4000810003f */
[----:B0-----:R-:W-:-:S04]  /*14840*/  SEL R3, RZ, 0x1, !P0 ;  /* 0x00000001ff037807 */ /* 0x001fc80004000000 */
[----:B------:R-:W-:Y:S02]  /*14850*/  LOP3.LUT R8, R2, R8, R3, 0x96, !PT ;  /* 0x0000000802087212 */ /* 0x000fe400078e9603 */
[----:B------:R-:W-:Y:S02]  /*14860*/  PRMT R2, RZ, 0x7610, R2 ;  /* 0x00007610ff027816 */ /* 0x000fe40000000002 */
[----:B---3--:R-:W-:-:S04]  /*14870*/  IADD3 R14, P2, R14, UR22, RZ ;  /* 0x000000160e0e7c10 */ /* 0x008fc8000ff5e0ff */
[----:B--2---:R-:W-:Y:S01]  /*14880*/  IADD3.X R17, R17, UR13, RZ, P2, !PT ;  /* 0x0000000d11117c10 */ /* 0x004fe200097fe4ff */
[----:B------:R0:W-:Y:S01]  /*14890*/  STL [R1+0x204], R14 ;  /* 0x0002040e01007387 */ /* 0x0001e20000100800 */
[----:B------:R-:W-:-:S03]  /*148a0*/  ISETP.GE.U32.AND P2, PT, R14, UR8, PT ;  /* 0x000000080e007c0c */ /* 0x000fc6000bf46070 */
[----:B------:R0:W-:Y:S01]  /*148b0*/  STL [R1+0x200], R17 ;  /* 0x0002001101007387 */ /* 0x0001e20000100800 */
[----:B------:R-:W-:-:S13]  /*148c0*/  ISETP.GE.U32.AND.EX P0, PT, R17, UR9, PT, P2 ;  /* 0x0000000911007c0c */ /* 0x000fda000bf06120 */
[----:B0-----:R-:W-:Y:S05]  /*148d0*/  @P0 BRA `(.L_x_557) ;  /* 0x0000000400580947 */ /* 0x001fea0003800000 */
[----:B------:R-:W-:Y:S01]  /*148e0*/  ULDC.64 UR8, c[0x0][0x628] ;  /* 0x00018a0000087ab9 */ /* 0x000fe20000000a00 */
[----:B------:R-:W0:Y:S01]  /*148f0*/  S2R R13, SR_CTAID.X ;  /* 0x00000000000d7919 */ /* 0x000e220000002500 */
[----:B------:R-:W-:Y:S01]  /*14900*/  ISETP.NE.U32.AND P0, PT, RZ, UR8, PT ;  /* 0x00000008ff007c0c */ /* 0x000fe2000bf05070 */
[----:B------:R-:W-:Y:S01]  /*14910*/  ULDC UR10, c[0x0][0x630] ;  /* 0x00018c00000a7ab9 */ /* 0x000fe20000000800 */
[----:B------:R-:W-:Y:S01]  /*14920*/  IMAD.MOV.U32 R2, RZ, RZ, R14 ;  /* 0x000000ffff027224 */ /* 0x000fe200078e000e */
[----:B------:R-:W1:Y:S01]  /*14930*/  S2R R12, SR_CTAID.Y ;  /* 0x00000000000c7919 */ /* 0x000e620000002600 */
[----:B------:R-:W-:Y:S01]  /*14940*/  ISETP.NE.AND.EX P0, PT, RZ, UR9, PT, P0 ;  /* 0x00000009ff007c0c */ /* 0x000fe2000bf05300 */
[----:B------:R-:W-:-:S12]  /*14950*/  IMAD.MOV.U32 R3, RZ, RZ, R17 ;  /* 0x000000ffff037224 */ /* 0x000fd800078e0011 */
[----:B------:R-:W-:Y:S05]  /*14960*/  @!P0 BRA `(.L_x_558) ;  /* 0x0000000000288947 */ /* 0x000fea0003800000 */
[----:B------:R-:W-:Y:S02]  /*14970*/  ULDC UR7, c[0x0][0x634] ;  /* 0x00018d0000077ab9 */ /* 0x000fe40000000800 */
[----:B------:R-:W-:-:S05]  /*14980*/  IADD3 R7, P0, R14, UR7, RZ ;  /* 0x000000070e077c10 */ /* 0x000fca000ff1e0ff */
[----:B------:R-:W-:-:S04]  /*14990*/  IMAD.X R15, RZ, RZ, R17, P0 ;  /* 0x000000ffff0f7224 */ /* 0x000fc800000e0611 */
[----:B------:R-:W-:-:S04]  /*149a0*/  IMAD.WIDE.U32 R4, R15, UR8, RZ ;  /* 0x000000080f047c25 */ /* 0x000fc8000f8e00ff */
[----:B------:R-:W-:-:S04]  /*149b0*/  IMAD.WIDE.U32 R4, P0, R7, UR9, R4 ;  /* 0x0000000907047c25 */ /* 0x000fc8000f800004 */
[----:B------:R-:W-:-:S04]  /*149c0*/  IMAD.WIDE.U32 R6, R7, UR8, RZ ;  /* 0x0000000807067c25 */ /* 0x000fc8000f8e00ff */
[----:B------:R-:W-:Y:S01]  /*149d0*/  IMAD.X R3, RZ, RZ, RZ, P0 ;  /* 0x000000ffff037224 */ /* 0x000fe200000e06ff */
[----:B------:R-:W-:Y:S01]  /*149e0*/  IADD3 RZ, P0, R7, R4, RZ ;  /* 0x0000000407ff7210 */ /* 0x000fe20007f1e0ff */
[----:B------:R-:W-:-:S04]  /*149f0*/  IMAD.MOV.U32 R2, RZ, RZ, R5 ;  /* 0x000000ffff027224 */ /* 0x000fc800078e0005 */
[----:B------:R-:W-:-:S08]  /*14a00*/  IMAD.WIDE.U32.X R2, R15, UR9, R2, P0 ;  /* 0x000000090f027c25 */ /* 0x000fd000080e0402 */
.L_x_558:
[--C-:B------:R-:W-:Y:S01]  /*14a10*/  SHF.R.U64 R6, R2, UR10, R3.reuse ;  /* 0x0000000a02067c19 */ /* 0x100fe20008001203 */
[----:B------:R-:W-:Y:S01]  /*14a20*/  ULDC.64 UR8, c[0x0][0x620] ;  /* 0x0001880000087ab9 */ /* 0x000fe20000000a00 */
[----:B------:R-:W-:Y:S01]  /*14a30*/  SHF.R.U32.HI R2, RZ, UR10, R3 ;  /* 0x0000000aff027c19 */ /* 0x000fe20008011603 */
[----:B------:R-:W-:Y:S01]  /*14a40*/  IMAD.MOV.U32 R3, RZ, RZ, R17 ;  /* 0x000000ffff037224 */ /* 0x000fe200078e0011 */
[----:B------:R-:W-:Y:S01]  /*14a50*/  IADD3 R5, P0, RZ, -R6, RZ ;  /* 0x80000006ff057210 */ /* 0x000fe20007f1e0ff */
[----:B------:R-:W-:Y:S01]  /*14a60*/  ULDC UR7, c[0x0][0x150] ;  /* 0x0000540000077ab9 */ /* 0x000fe20000000800 */
[----:B0-----:R-:W-:Y:S01]  /*14a70*/  I2FP.F32.U32 R7, R13 ;  /* 0x0000000d00077245 */ /* 0x001fe20000201000 */
[----:B------:R-:W0:Y:S01]  /*14a80*/  LDC R18, c[0x0][0x144] ;  /* 0x00005100ff127b82 */ /* 0x000e220000000800 */
[----:B------:R-:W-:Y:S01]  /*14a90*/  ULDC.64 UR10, c[0x0][0x640] ;  /* 0x00019000000a7ab9 */ /* 0x000fe20000000a00 */
[----:B------:R-:W-:Y:S01]  /*14aa0*/  IMAD.X R2, RZ, RZ, ~R2, P0 ;  /* 0x000000ffff027224 */ /* 0x000fe200000e0e02 */
[----:B------:R-:W-:-:S03]  /*14ab0*/  ISETP.NE.U32.AND P0, PT, RZ, UR10, PT ;  /* 0x0000000aff007c0c */ /* 0x000fc6000bf05070 */
[----:B------:R-:W-:Y:S01]  /*14ac0*/  IMAD R4, R2, UR8, RZ ;  /* 0x0000000802047c24 */ /* 0x000fe2000f8e02ff */
[----:B------:R-:W-:Y:S01]  /*14ad0*/  ISETP.NE.AND.EX P0, PT, RZ, UR11, PT, P0 ;  /* 0x0000000bff007c0c */ /* 0x000fe2000bf05300 */
[----:B------:R-:W-:Y:S01]  /*14ae0*/  IMAD.MOV.U32 R2, RZ, RZ, R14 ;  /* 0x000000ffff027224 */ /* 0x000fe200078e000e */
[----:B------:R-:W2:Y:S03]  /*14af0*/  LDC R15, c[0x0][0x148] ;  /* 0x00005200ff0f7b82 */ /* 0x000ea60000000800 */
[----:B------:R-:W-:Y:S01]  /*14b00*/  IMAD.WIDE.U32 R2, R5, UR8, R2 ;  /* 0x0000000805027c25 */ /* 0x000fe2000f8e0002 */
[----:B------:R-:W-:-:S03]  /*14b10*/  ULDC UR8, c[0x0][0x154] ;  /* 0x0000550000087ab9 */ /* 0x000fc60000000800 */
[----:B------:R-:W-:Y:S02]  /*14b20*/  IMAD R5, R5, UR9, R4 ;  /* 0x0000000905057c24 */ /* 0x000fe4000f8e0204 */
[----:B------:R-:W-:Y:S01]  /*14b30*/  FMUL R4, R7, UR7 ;  /* 0x0000000707047c20 */ /* 0x000fe20008400000 */
[----:B------:R-:W-:Y:S01]  /*14b40*/  ULDC UR7, c[0x0][0x618] ;  /* 0x0001860000077ab9 */ /* 0x000fe20000000800 */
[----:B------:R-:W-:Y:S01]  /*14b50*/  ULDC UR9, c[0x0][0x608] ;  /* 0x0001820000097ab9 */ /* 0x000fe20000000800 */
[----:B------:R-:W-:-:S03]  /*14b60*/  IMAD.IADD R3, R3, 0x1, R5 ;  /* 0x0000000103037824 */ /* 0x000fc600078e0205 */
[----:B------:R-:W3:Y:S02]  /*14b70*/  F2I.U32.TRUNC.NTZ R4, R4 ;  /* 0x0000000400047305 */ /* 0x000ee4000020f000 */
[----:B------:R-:W-:Y:S02]  /*14b80*/  SHF.R.U64 R7, R2, UR7, R3 ;  /* 0x0000000702077c19 */ /* 0x000fe40008001203 */
[----:B-1----:R-:W-:-:S05]  /*14b90*/  I2FP.F32.U32 R2, R12 ;  /* 0x0000000c00027245 */ /* 0x002fca0000201000 */
[----:B------:R-:W-:Y:S01]  /*14ba0*/  FMUL R17, R2, UR8 ;  /* 0x0000000802117c20 */ /* 0x000fe20008400000 */
[----:B------:R-:W-:Y:S01]  /*14bb0*/  SHF.R.U32.HI R2, RZ, UR7, R3 ;  /* 0x00000007ff027c19 */ /* 0x000fe20008011603 */
[----:B------:R-:W-:-:S03]  /*14bc0*/  ULDC UR7, c[0x0][0x658] ;  /* 0x0001960000077ab9 */ /* 0x000fc60000000800 */
[--C-:B------:R-:W-:Y:S01]  /*14bd0*/  SHF.R.U64 R16, R7, UR9, R2.reuse ;  /* 0x0000000907107c19 */ /* 0x100fe20008001202 */
[----:B------:R-:W1:Y:S01]  /*14be0*/  F2I.U32.TRUNC.NTZ R17, R17 ;  /* 0x0000001100117305 */ /* 0x000e62000020f000 */
[----:B------:R-:W-:Y:S01]  /*14bf0*/  SHF.R.U32.HI R3, RZ, UR9, R2 ;  /* 0x00000009ff037c19 */ /* 0x000fe20008011602 */
[----:B---3--:R-:W-:-:S03]  /*14c00*/  IMAD.MOV R4, RZ, RZ, -R4 ;  /* 0x000000ffff047224 */ /* 0x008fc600078e0a04 */
[----:B------:R-:W-:Y:S01]  /*14c10*/  SHF.R.U64 R14, R16, UR7, R3 ;  /* 0x00000007100e7c19 */ /* 0x000fe20008001203 */
[----:B0-----:R-:W-:Y:S01]  /*14c20*/  IMAD R13, R18, R4, R13 ;  /* 0x00000004120d7224 */ /* 0x001fe200078e020d */
[----:B------:R-:W-:-:S03]  /*14c30*/  SHF.R.U32.HI R19, RZ, UR7, R3 ;  /* 0x00000007ff137c19 */ /* 0x000fc60008011603 */
[----:B------:R-:W-:Y:S02]  /*14c40*/  IMAD.MOV.U32 R2, RZ, RZ, R14 ;  /* 0x000000ffff027224 */ /* 0x000fe400078e000e */
[----:B------:R-:W-:Y:S01]  /*14c50*/  IMAD.MOV.U32 R3, RZ, RZ, R19 ;  /* 0x000000ffff037224 */ /* 0x000fe200078e0013 */
[----:B-1----:R-:W-:Y:S06]  /*14c60*/  @!P0 BRA `(.L_x_559) ;  /* 0x0000000000288947 */ /* 0x002fec0003800000 */
[----:B------:R-:W-:Y:S02]  /*14c70*/  ULDC UR7, c[0x0][0x64c] ;  /* 0x0001930000077ab9 */ /* 0x000fe40000000800 */
[----:B------:R-:W-:-:S05]  /*14c80*/  IADD3 R3, P0, R14, UR7, RZ ;  /* 0x000000070e037c10 */ /* 0x000fca000ff1e0ff */
[----:B------:R-:W-:-:S04]  /*14c90*/  IMAD.X R19, RZ, RZ, R19, P0 ;  /* 0x000000ffff137224 */ /* 0x000fc800000e0613 */
[----:B------:R-:W-:-:S04]  /*14ca0*/  IMAD.WIDE.U32 R4, R19, UR10, RZ ;  /* 0x0000000a13047c25 */ /* 0x000fc8000f8e00ff */
[----:B------:R-:W-:-:S04]  /*14cb0*/  IMAD.WIDE.U32 R4, P0, R3, UR11, R4 ;  /* 0x0000000b03047c25 */ /* 0x000fc8000f800004 */
[----:B------:R-:W-:-:S04]  /*14cc0*/  IMAD.WIDE.U32 R2, R3, UR10, RZ ;  /* 0x0000000a03027c25 */ /* 0x000fc8000f8e00ff */
[----:B------:R-:W-:Y:S01]  /*14cd0*/  IMAD.MOV.U32 R2, RZ, RZ, R5 ;  /* 0x000000ffff027224 */ /* 0x000fe200078e0005 */
[----:B------:R-:W-:Y:S01]  /*14ce0*/  IADD3 RZ, P1, R3, R4, RZ ;  /* 0x0000000403ff7210 */ /* 0x000fe20007f3e0ff */
[----:B------:R-:W-:-:S04]  /*14cf0*/  IMAD.X R3, RZ, RZ, RZ, P0 ;  /* 0x000000ffff037224 */ /* 0x000fc800000e06ff */
[----:B------:R-:W-:-:S08]  /*14d00*/  IMAD.WIDE.U32.X R2, R19, UR11, R2, P1 ;  /* 0x0000000b13027c25 */ /* 0x000fd000088e0402 */
.L_x_559:
[----:B------:R-:W0:Y:S01]  /*14d10*/  LDC R4, c[0x0][0x65c] ;  /* 0x00019700ff047b82 */ /* 0x000e220000000800 */
[----:B------:R-:W-:Y:S01]  /*14d20*/  ULDC UR7, c[0x0][0x648] ;  /* 0x0001920000077ab9 */ /* 0x000fe20000000800 */
[----:B------:R-:W-:Y:S01]  /*14d30*/  LOP3.LUT R16, R16, UR6, RZ, 0xc0, !PT ;  /* 0x0000000610107c12 */ /* 0x000fe2000f8ec0ff */
[----:B------:R-:W-:Y:S01]  /*14d40*/  IMAD.MOV R17, RZ, RZ, -R17 ;  /* 0x000000ffff117224 */ /* 0x000fe200078e0a11 */
[----:B------:R-:W-:Y:S01]  /*14d50*/  SHF.R.U64 R3, R2, UR7, R3 ;  /* 0x0000000702037c19 */ /* 0x000fe20008001203 */
[----:B------:R-:W-:Y:S01]  /*14d60*/  ULDC UR7, c[0x0][0x638] ;  /* 0x00018e0000077ab9 */ /* 0x000fe20000000800 */
[----:B------:R-:W-:Y:S01]  /*14d70*/  LOP3.LUT R7, R7, UR4, RZ, 0xc0, !PT ;  /* 0x0000000407077c12 */ /* 0x000fe2000f8ec0ff */
[----:B------:R-:W-:Y:S01]  /*14d80*/  ULDC UR8, c[0x0][0x610] ;  /* 0x0001840000087ab9 */ /* 0x000fe20000000800 */
[----:B------:R-:W-:Y:S02]  /*14d90*/  IMAD.MOV.U32 R2, RZ, RZ, 0x1 ;  /* 0x00000001ff027424 */ /* 0x000fe400078e00ff */
[----:B------:R-:W-:-:S02]  /*14da0*/  IMAD.MOV R5, RZ, RZ, -R3 ;  /* 0x000000ffff057224 */ /* 0x000fc400078e0a03 */
[----:B------:R-:W-:Y:S02]  /*14db0*/  IMAD R16, R3, UR5, R16 ;  /* 0x0000000503107c24 */ /* 0x000fe4000f8e0210 */
[----:B------:R-:W-:Y:S01]  /*14dc0*/  IMAD R14, R5, UR7, R14 ;  /* 0x00000007050e7c24 */ /* 0x000fe2000f8e020e */
[----:B------:R-:W-:-:S03]  /*14dd0*/  ULDC UR7, c[0x0][0x600] ;  /* 0x0001800000077ab9 */ /* 0x000fc60000000800 */
[----:B------:R-:W-:Y:S01]  /*14de0*/  IMAD R14, R14, UR7, R7 ;  /* 0x000000070e0e7c24 */ /* 0x000fe2000f8e0207 */
[----:B0-----:R-:W-:-:S13]  /*14df0*/  ISETP.NE.AND P0, PT, R4, 0x1, PT ;  /* 0x000000010400780c */ /* 0x001fda0003f05270 */
[----:B--2---:R-:W-:-:S04]  /*14e00*/  @P0 IMAD R13, R15, R17, R12 ;  /* 0x000000110f0d0224 */ /* 0x004fc800078e020c */
[----:B------:R-:W-:-:S05]  /*14e10*/  IMAD R13, R16, UR8, R13 ;  /* 0x00000008100d7c24 */ /* 0x000fca000f8e020d */
[----:B------:R-:W-:Y:S02]  /*14e20*/  SEL R7, R14, R13, !P0 ;  /* 0x0000000d0e077207 */ /* 0x000fe40004000000 */
[----:B------:R-:W-:-:S07]  /*14e30*/  SEL R5, R13, R14, !P0 ;  /* 0x0000000e0d057207 */ /* 0x000fce0004000000 */
.L_x_557:
[----:B------:R-:W-:Y:S05]  /*14e40*/  BSYNC B1 ;  /* 0x0000000000017941 */ /* 0x000fea0003800000 */
.L_x_556:
[----:B------:R-:W-:-:S13]  /*14e50*/  LOP3.LUT P0, RZ, R2, 0xff, RZ, 0xc0, !PT ;  /* 0x000000ff02ff7812 */ /* 0x000fda000780c0ff */
[----:B------:R-:W-:Y:S05]  /*14e60*/  @P0 BRA `(.L_x_560) ;  /* 0xfffffff400180947 */ /* 0x000fea000383ffff */
[----:B------:R-:W-:Y:S05]  /*14e70*/  BSYNC B0 ;  /* 0x0000000000007941 */ /* 0x000fea0003800000 */
.L_x_549:
[----:B------:R-:W-:-:S03]  /*14e80*/  UMOV UR7, 0xffffffff ;  /* 0xffffffff00077882 */ /* 0x000fc60000000000 */
[----:B------:R-:W-:Y:S05]  /*14e90*/  BRA.DIV UR7, `(.L_x_561) ;  /* 0x0000000a07cc7947 */ /* 0x000fea000b800000 */
[----:B------:R-:W-:-:S13]  /*14ea0*/  ELECT P6, URZ, PT ;  /* 0x00000000003f782f */ /* 0x000fda00038c0000 */
.L_x_587:
[----:B------:R-:W-:Y:S04]  /*14eb0*/  BSSY B0, `(.L_x_562) ;  /* 0x0000098000007945 */ /* 0x000fe80003800000 */
[----:B------:R-:W-:Y:S05]  /*14ec0*/  @!P6 BRA `(.L_x_563) ;  /* 0x000000080058e947 */ /* 0x000fea0003800000 */
[----:B------:R-:W-:-:S04]  /*14ed0*/  ULOP3.LUT UR7, UR40, 0x2, URZ, 0xfc, !UPT ;  /* 0x0000000228077892 */ /* 0x000fc8000f8efc3f */
[----:B------:R-:W-:-:S06]  /*14ee0*/  UISETP.NE.AND UP0, UPT, UR7, 0x3, UPT ;  /* 0x000000030700788c */ /* 0x000fcc000bf05270 */
[----:B------:R-:W-:-:S13]  /*14ef0*/  PLOP3.LUT P0, PT, PT, PT, UP0, 0x80, 0x0 ;  /* 0x000000000000781c */ /* 0x000fda0003f0f008 */
[----:B------:R-:W-:Y:S05]  /*14f00*/  @!P0 BRA `(.L_x_564) ;  /* 0x0000000000048947 */ /* 0x000fea0003800000 */
[----:B------:R-:W-:Y:S01]  /*14f10*/  BPT.TRAP 0x1 ;  /* 0x000000040000795c */ /* 0x000fe20000300000 */
.L_x_564:
[----:B------:R-:W0:Y:S01]  /*14f20*/  S2R R3, SR_CgaCtaId ;  /* 0x0000000000037919 */ /* 0x000e220000008800 */
[----:B------:R-:W-:-:S04]  /*14f30*/  MOV R2, 0x400 ;  /* 0x0000040000027802 */ /* 0x000fc80000000f00 */
[----:B0-----:R-:W-:Y:S02]  /*14f40*/  LEA R3, R3, R2, 0x18 ;  /* 0x0000000203037211 */ /* 0x001fe400078ec0ff */
[----:B------:R-:W-:-:S03]  /*14f50*/  SHF.L.U32 R2, R8, 0x1f, RZ ;  /* 0x0000001f08027819 */ /* 0x000fc600000006ff */
[----:B------:R-:W-:-:S04]  /*14f60*/  VIADD R3, R3, 0x80 ;  /* 0x0000008003037836 */ /* 0x000fc80000000000 */
[C---:B------:R-:W-:Y:S02]  /*14f70*/  IMAD R7, R0.reuse, 0x8, R3 ;  /* 0x0000000800077824 */ /* 0x040fe400078e0203 */
[----:B------:R-:W-:Y:S02]  /*14f80*/  VIADD R0, R0, 0x1 ;  /* 0x0000000100007836 */ /* 0x000fe40000000000 */
[----:B------:R-:W0:Y:S03]  /*14f90*/  SYNCS.PHASECHK.TRANS64.TRYWAIT P0, [R7+URZ], R2 ;  /* 0x00000002070075a7 */ /* 0x000e26000800017f */
[----:B------:R-:W-:-:S04]  /*14fa0*/  ISETP.NE.AND P1, PT, R0, 0x10, PT ;  /* 0x000000100000780c */ /* 0x000fc80003f25270 */
[----:B------:R-:W-:Y:S02]  /*14fb0*/  SEL R5, RZ, 0x1, P1 ;  /* 0x00000001ff057807 */ /* 0x000fe40000800000 */
[----:B------:R-:W-:Y:S02]  /*14fc0*/  SEL R0, R0, RZ, P1 ;  /* 0x000000ff00007207 */ /* 0x000fe40000800000 */
[----:B------:R-:W-:-:S03]  /*14fd0*/  LOP3.LUT R5, R8, R5, RZ, 0x3c, !PT ;  /* 0x0000000508057212 */ /* 0x000fc600078e3cff */
[----:B------:R-:W-:Y:S01]  /*14fe0*/  IMAD R9, R0, 0x8, R3 ;  /* 0x0000000800097824 */ /* 0x000fe200078e0203 */
[----:B------:R-:W-:Y:S01]  /*14ff0*/  SHF.L.U32 R4, R5, 0x1f, RZ ;  /* 0x0000001f05047819 */ /* 0x000fe200000006ff */
[----:B0-----:R-:W-:Y:S06]  /*15000*/  @!P0 BRA `(.L_x_565) ;  /* 0x0000000800908947 */ /* 0x001fec0003800000 */
.L_x_588:
[----:B------:R-:W1:Y:S01]  /*15010*/  SYNCS.PHASECHK.TRANS64.TRYWAIT P0, [R9+URZ], R4 ;  /* 0x00000004090075a7 */ /* 0x000e62000800017f */
[----:B------:R-:W-:-:S05]  /*15020*/  VIADD R0, R0, 0x1 ;  /* 0x0000000100007836 */ /* 0x000fca0000000000 */
[----:B------:R-:W-:-:S04]  /*15030*/  ISETP.NE.AND P1, PT, R0, 0x10, PT ;  /* 0x000000100000780c */ /* 0x000fc80003f25270 */
[----:B0-----:R-:W-:Y:S02]  /*15040*/  SEL R2, RZ, 0x1, P1 ;  /* 0x00000001ff027807 */ /* 0x001fe40000800000 */
[----:B------:R-:W-:Y:S02]  /*15050*/  SEL R0, R0, RZ, P1 ;  /* 0x000000ff00007207 */ /* 0x000fe40000800000 */
[----:B------:R-:W-:-:S03]  /*15060*/  LOP3.LUT R7, R5, R2, RZ, 0x3c, !PT ;  /* 0x0000000205077212 */ /* 0x000fc600078e3cff */
[----:B------:R-:W-:Y:S01]  /*15070*/  IMAD R6, R0, 0x8, R3 ;  /* 0x0000000800067824 */ /* 0x000fe200078e0203 */
[----:B------:R-:W-:Y:S01]  /*15080*/  SHF.L.U32 R5, R7, 0x1f, RZ ;  /* 0x0000001f07057819 */ /* 0x000fe200000006ff */
[----:B-1----:R-:W-:Y:S06]  /*15090*/  @!P0 BRA `(.L_x_566) ;  /* 0x0000000800808947 */ /* 0x002fec0003800000 */
.L_x_589:
[----:B------:R-:W1:Y:S01]  /*150a0*/  SYNCS.PHASECHK.TRANS64.TRYWAIT P0, [R6+URZ], R5 ;  /* 0x00000005060075a7 */ /* 0x000e62000800017f */
[----:B------:R-:W-:-:S05]  /*150b0*/  VIADD R0, R0, 0x1 ;  /* 0x0000000100007836 */ /* 0x000fca0000000000 */
[----:B------:R-:W-:-:S04]  /*150c0*/  ISETP.NE.AND P1, PT, R0, 0x10, PT ;  /* 0x000000100000780c */ /* 0x000fc80003f25270 */
[----:B------:R-:W-:Y:S02]  /*150d0*/  SEL R2, RZ, 0x1, P1 ;  /* 0x00000001ff027807 */ /* 0x000fe40000800000 */
[----:B------:R-:W-:Y:S02]  /*150e0*/  SEL R0, R0, RZ, P1 ;  /* 0x000000ff00007207 */ /* 0x000fe40000800000 */
[----:B------:R-:W-:-:S03]  /*150f0*/  LOP3.LUT R7, R7, R2, RZ, 0x3c, !PT ;  /* 0x0000000207077212 */ /* 0x000fc600078e3cff */
[----:B0-----:R-:W-:Y:S01]  /*15100*/  IMAD R9, R0, 0x8, R3 ;  /* 0x0000000800097824 */ /* 0x001fe200078e0203 */
[----:B------:R-:W-:Y:S01]  /*15110*/  SHF.L.U32 R4, R7, 0x1f, RZ ;  /* 0x0000001f07047819 */ /* 0x000fe200000006ff */
[----:B-1----:R-:W-:Y:S06]  /*15120*/  @!P0 BRA `(.L_x_567) ;  /* 0x0000000800708947 */ /* 0x002fec0003800000 */
.L_x_590:
        /* <DEDUP_REMOVED lines=9> */
.L_x_591:
        /* <DEDUP_REMOVED lines=9> */
.L_x_592:
        /* <DEDUP_REMOVED lines=9> */
.L_x_593:
        /* <DEDUP_REMOVED lines=9> */
.L_x_594:
        /* <DEDUP_REMOVED lines=9> */
.L_x_595:
        /* <DEDUP_REMOVED lines=9> */
.L_x_596:
        /* <DEDUP_REMOVED lines=9> */
.L_x_597:
        /* <DEDUP_REMOVED lines=9> */
.L_x_598:
        /* <DEDUP_REMOVED lines=9> */
.L_x_599:
        /* <DEDUP_REMOVED lines=9> */
.L_x_600:
        /* <DEDUP_REMOVED lines=9> */
.L_x_601:
[----:B------:R-:W1:Y:S01]  /*15760*/  SYNCS.PHASECHK.TRANS64.TRYWAIT P0, [R6+URZ], R5 ;  /* 0x00000005060075a7 */ /* 0x000e62000800017f */
[----:B------:R-:W-:-:S05]  /*15770*/  VIADD R0, R0, 0x1 ;  /* 0x0000000100007836 */ /* 0x000fca0000000000 */
[----:B------:R-:W-:-:S04]  /*15780*/  ISETP.NE.AND P1, PT, R0, 0x10, PT ;  /* 0x000000100000780c */ /* 0x000fc80003f25270 */
[----:B------:R-:W-:Y:S02]  /*15790*/  SEL R2, RZ, 0x1, P1 ;  /* 0x00000001ff027807 */ /* 0x000fe40000800000 */
[----:B------:R-:W-:Y:S02]  /*157a0*/  SEL R0, R0, RZ, P1 ;  /* 0x000000ff00007207 */ /* 0x000fe40000800000 */
[----:B------:R-:W-:Y:S01]  /*157b0*/  LOP3.LUT R2, R7, R2, RZ, 0x3c, !PT ;  /* 0x0000000207027212 */ /* 0x000fe200078e3cff */
[----:B-1----:R-:W-:Y:S06]  /*157c0*/  @!P0 BRA `(.L_x_579) ;  /* 0x0000000400b88947 */ /* 0x002fec0003800000 */
.L_x_602:
[----:B------:R-:W-:Y:S01]  /*157d0*/  IMAD R3, R0, 0x8, R3 ;  /* 0x0000000800037824 */ /* 0x000fe200078e0203 */
[----:B------:R-:W-:-:S07]  /*157e0*/  SHF.L.U32 R0, R2, 0x1f, RZ ;  /* 0x0000001f02007819 */ /* 0x000fce00000006ff */
.L_x_580:
[----:B--2---:R2:W3:Y:S02]  /*157f0*/  SYNCS.PHASECHK.TRANS64.TRYWAIT P0, [R3+URZ], R0 ;  /* 0x00000000030075a7 */ /* 0x0044e4000800017f */
[----:B---3--:R-:W-:Y:S05]  /*15800*/  @!P0 NANOSLEEP.SYNCS 0x989680 ;  /* 0x009896800000895d */ /* 0x008fea0003900000 */
[----:B------:R-:W3:Y:S02]  /*15810*/  @!P0 SYNCS.PHASECHK.TRANS64 P0, [R3+URZ], R0 ;  /* 0x00000000030085a7 */ /* 0x000ee4000800007f */
[----:B---3--:R-:W-:Y:S05]  /*15820*/  @!P0 BRA `(.L_x_580) ;  /* 0xfffffffc00f08947 */ /* 0x008fea000383ffff */
.L_x_563:
[----:B------:R-:W-:Y:S05]  /*15830*/  BSYNC B0 ;  /* 0x0000000000007941 */ /* 0x000fea0003800000 */
.L_x_562:
[----:B------:R-:W-:Y:S05]  /*15840*/  EXIT ;  /* 0x000000000000794d */ /* 0x000fea0003800000 */
.L_x_22:
[----:B-1----:R1:W2:Y:S02]  /*15850*/  SYNCS.PHASECHK.TRANS64.TRYWAIT P1, [R3+URZ], R0 ;  /* 0x00000000030075a7 */ /* 0x0022a4000802017f */
[----:B--2---:R-:W-:Y:S05]  /*15860*/  @!P1 NANOSLEEP.SYNCS 0x989680 ;  /* 0x009896800000995d */ /* 0x004fea0003900000 */
[----:B------:R-:W2:Y:S02]  /*15870*/  @!P1 SYNCS.PHASECHK.TRANS64 P1, [R3+URZ], R0 ;  /* 0x00000000030095a7 */ /* 0x000ea4000802007f */
[----:B--2---:R-:W-:Y:S05]  /*15880*/  @!P1 BRA `(.L_x_22) ;  /* 0xfffffffc00f09947 */ /* 0x004fea000383ffff */
[----:B------:R-:W-:Y:S05]  /*15890*/  BRA `(.L_x_21) ;  /* 0xfffffebc00a07947 */ /* 0x000fea000383ffff */
.L_x_27:
[----:B-1----:R-:W-:-:S04]  /*158a0*/  IMAD.U32 R7, RZ, RZ, UR4 ;  /* 0x00000004ff077e24 */ /* 0x002fc8000f8e00ff */
[----:B------:R1:W2:Y:S03]  /*158b0*/  SYNCS.PHASECHK.TRANS64.TRYWAIT P1, [R7+URZ], R5 ;  /* 0x00000005070075a7 */ /* 0x0002a6000802017f */
[----:B--2---:R-:W-:Y:S05]  /*158c0*/  @!P1 NANOSLEEP.SYNCS 0x989680 ;  /* 0x009896800000995d */ /* 0x004fea0003900000 */
[----:B------:R-:W2:Y:S02]  /*158d0*/  @!P1 SYNCS.PHASECHK.TRANS64 P1, [R7+URZ], R5 ;  /* 0x00000005070095a7 */ /* 0x000ea4000802007f */
[----:B--2---:R-:W-:Y:S05]  /*158e0*/  @!P1 BRA `(.L_x_27) ;  /* 0xfffffffc00ec9947 */ /* 0x004fea000383ffff */
[----:B------:R-:W-:Y:S05]  /*158f0*/  BRA `(.L_x_26) ;  /* 0xfffffec400307947 */ /* 0x000fea000383ffff */
.L_x_550:
[----:B------:R-:W-:Y:S01]  /*15900*/  BSSY B1, `(.L_x_581) ;  /* 0x0000006000017945 */ /* 0x000fe20003800000 */
[----:B------:R-:W-:-:S07]  /*15910*/  IMAD.MOV.U32 R15, RZ, RZ, -0x1 ;  /* 0xffffffffff0f7424 */ /* 0x000fce00078e00ff */
[----:B------:R-:W-:Y:S05]  /*15920*/  WARPSYNC.COLLECTIVE R15, `(.L_x_582) ;  /* 0x000000000f0c7348 */ /* 0x000fea0003c00000 */
[----:B------:R-:W-:Y:S02]  /*15930*/  ELECT P6, UR62, PT ;  /* 0x00000000003e782f */ /* 0x000fe400038c0000 */
[----:B------:R-:W-:Y:S01]  /*15940*/  MOV R14, UR62 ;  /* 0x0000003e000e7c02 */ /* 0x000fe20008000f00 */
[----:B------:R-:W-:Y:S10]  /*15950*/  ENDCOLLECTIVE ;  /* 0x000000000000791b */ /* 0x000ff40003800000 */
.L_x_582:
[----:B------:R-:W-:Y:S05]  /*15960*/  BSYNC B1 ;  /* 0x0000000000017941 */ /* 0x000fea0003800000 */
.L_x_581:
[----:B------:R-:W-:Y:S05]  /*15970*/  BRA `(.L_x_583) ;  /* 0xffffffe800607947 */ /* 0x000fea000383ffff */
.L_x_553:
[----:B0-----:R0:W2:Y:S02]  /*15980*/  SYNCS.PHASECHK.TRANS64.TRYWAIT P0, [R14+URZ+0x80], R3 ;  /* 0x000080030e0075a7 */ /* 0x0010a4000800017f */
[----:B--2---:R-:W-:Y:S05]  /*15990*/  @!P0 NANOSLEEP.SYNCS 0x989680 ;  /* 0x009896800000895d */ /* 0x004fea0003900000 */
[----:B------:R-:W2:Y:S02]  /*159a0*/  @!P0 SYNCS.PHASECHK.TRANS64 P0, [R14+URZ+0x80], R3 ;  /* 0x000080030e0085a7 */ /* 0x000ea4000800007f */
[----:B--2---:R-:W-:Y:S05]  /*159b0*/  @!P0 BRA `(.L_x_553) ;  /* 0xfffffffc00f08947 */ /* 0x004fea000383ffff */
[----:B------:R-:W-:Y:S05]  /*159c0*/  BRA `(.L_x_584) ;  /* 0xffffffe8009c7947 */ /* 0x000fea000383ffff */
.L_x_561:
[----:B------:R-:W-:Y:S01]  /*159d0*/  BSSY B0, `(.L_x_585) ;  /* 0x0000006000007945 */ /* 0x000fe20003800000 */
[----:B------:R-:W-:-:S07]  /*159e0*/  IMAD.MOV.U32 R15, RZ, RZ, -0x1 ;  /* 0xffffffffff0f7424 */ /* 0x000fce00078e00ff */
[----:B------:R-:W-:Y:S05]  /*159f0*/  WARPSYNC.COLLECTIVE R15, `(.L_x_586) ;  /* 0x000000000f0c7348 */ /* 0x000fea0003c00000 */
[----:B------:R-:W-:Y:S02]  /*15a00*/  ELECT P6, UR62, PT ;  /* 0x00000000003e782f */ /* 0x000fe400038c0000 */
[----:B------:R-:W-:Y:S01]  /*15a10*/  MOV R14, UR62 ;  /* 0x0000003e000e7c02 */ /* 0x000fe20008000f00 */
[----:B------:R-:W-:Y:S10]  /*15a20*/  ENDCOLLECTIVE ;  /* 0x000000000000791b */ /* 0x000ff40003800000 */
.L_x_586:
[----:B------:R-:W-:Y:S05]  /*15a30*/  BSYNC B0 ;  /* 0x0000000000007941 */ /* 0x000fea0003800000 */
.L_x_585:
[----:B------:R-:W-:Y:S05]  /*15a40*/  BRA `(.L_x_587) ;  /* 0xfffffff400187947 */ /* 0x000fea000383ffff */
.L_x_565:
[----:B0-----:R0:W1:Y:S02]  /*15a50*/  SYNCS.PHASECHK.TRANS64.TRYWAIT P0, [R7+URZ], R2 ;  /* 0x00000002070075a7 */ /* 0x001064000800017f */
[----:B-1----:R-:W-:Y:S05]  /*15a60*/  @!P0 NANOSLEEP.SYNCS 0x989680 ;  /* 0x009896800000895d */ /* 0x002fea0003900000 */
[----:B------:R-:W1:Y:S02]  /*15a70*/  @!P0 SYNCS.PHASECHK.TRANS64 P0, [R7+URZ], R2 ;  /* 0x00000002070085a7 */ /* 0x000e64000800007f */
[----:B-1----:R-:W-:Y:S05]  /*15a80*/  @!P0 BRA `(.L_x_565) ;  /* 0xfffffffc00f08947 */ /* 0x002fea000383ffff */
[----:B------:R-:W-:Y:S05]  /*15a90*/  BRA `(.L_x_588) ;  /* 0xfffffff4005c7947 */ /* 0x000fea000383ffff */
.L_x_566:
[----:B0-----:R0:W1:Y:S02]  /*15aa0*/  SYNCS.PHASECHK.TRANS64.TRYWAIT P0, [R9+URZ], R4 ;  /* 0x00000004090075a7 */ /* 0x001064000800017f */
[----:B-1----:R-:W-:Y:S05]  /*15ab0*/  @!P0 NANOSLEEP.SYNCS 0x989680 ;  /* 0x009896800000895d */ /* 0x002fea0003900000 */
[----:B------:R-:W1:Y:S02]  /*15ac0*/  @!P0 SYNCS.PHASECHK.TRANS64 P0, [R9+URZ], R4 ;  /* 0x00000004090085a7 */ /* 0x000e64000800007f */
[----:B-1----:R-:W-:Y:S05]  /*15ad0*/  @!P0 BRA `(.L_x_566) ;  /* 0xfffffffc00f08947 */ /* 0x002fea000383ffff */
[----:B------:R-:W-:Y:S05]  /*15ae0*/  BRA `(.L_x_589) ;  /* 0xfffffff4006c7947 */ /* 0x000fea000383ffff */
.L_x_567:
[----:B0-----:R0:W1:Y:S02]  /*15af0*/  SYNCS.PHASECHK.TRANS64.TRYWAIT P0, [R6+URZ], R5 ;  /* 0x00000005060075a7 */ /* 0x001064000800017f */
[----:B-1----:R-:W-:Y:S05]  /*15b00*/  @!P0 NANOSLEEP.SYNCS 0x989680 ;  /* 0x009896800000895d */ /* 0x002fea0003900000 */
[----:B------:R-:W1:Y:S02]  /*15b10*/  @!P0 SYNCS.PHASECHK.TRANS64 P0, [R6+URZ], R5 ;  /* 0x00000005060085a7 */ /* 0x000e64000800007f */
[----:B-1----:R-:W-:Y:S05]  /*15b20*/  @!P0 BRA `(.L_x_567) ;  /* 0xfffffffc00f08947 */ /* 0x002fea000383ffff */
[----:B------:R-:W-:Y:S05]  /*15b30*/  BRA `(.L_x_590) ;  /* 0xfffffff4007c7947 */ /* 0x000fea000383ffff */
.L_x_568:
[----:B0-----:R0:W1:Y:S02]  /*15b40*/  SYNCS.PHASECHK.TRANS64.TRYWAIT P0, [R9+URZ], R4 ;  /* 0x00000004090075a7 */ /* 0x001064000800017f */
[----:B-1----:R-:W-:Y:S05]  /*15b50*/  @!P0 NANOSLEEP.SYNCS 0x989680 ;  /* 0x009896800000895d */ /* 0x002fea0003900000 */
[----:B------:R-:W1:Y:S02]  /*15b60*/  @!P0 SYNCS.PHASECHK.TRANS64 P0, [R9+URZ], R4 ;  /* 0x00000004090085a7 */ /* 0x000e64000800007f */
[----:B-1----:R-:W-:Y:S05]  /*15b70*/  @!P0 BRA `(.L_x_568) ;  /* 0xfffffffc00f08947 */ /* 0x002fea000383ffff */
[----:B------:R-:W-:Y:S05]  /*15b80*/  BRA `(.L_x_591) ;  /* 0xfffffff4008c7947 */ /* 0x000fea000383ffff */
.L_x_569:
[----:B0-----:R0:W1:Y:S02]  /*15b90*/  SYNCS.PHASECHK.TRANS64.TRYWAIT P0, [R6+URZ], R5 ;  /* 0x00000005060075a7 */ /* 0x001064000800017f */
[----:B-1----:R-:W-:Y:S05]  /*15ba0*/  @!P0 NANOSLEEP.SYNCS 0x989680 ;  /* 0x009896800000895d */ /* 0x002fea0003900000 */
[----:B------:R-:W1:Y:S02]  /*15bb0*/  @!P0 SYNCS.PHASECHK.TRANS64 P0, [R6+URZ], R5 ;  /* 0x00000005060085a7 */ /* 0x000e64000800007f */
[----:B-1----:R-:W-:Y:S05]  /*15bc0*/  @!P0 BRA `(.L_x_569) ;  /* 0xfffffffc00f08947 */ /* 0x002fea000383ffff */
[----:B------:R-:W-:Y:S05]  /*15bd0*/  BRA `(.L_x_592) ;  /* 0xfffffff4009c7947 */ /* 0x000fea000383ffff */
.L_x_570:
[----:B0-----:R0:W1:Y:S02]  /*15be0*/  SYNCS.PHASECHK.TRANS64.TRYWAIT P0, [R9+URZ], R4 ;  /* 0x00000004090075a7 */ /* 0x001064000800017f */
[----:B-1----:R-:W-:Y:S05]  /*15bf0*/  @!P0 NANOSLEEP.SYNCS 0x989680 ;  /* 0x009896800000895d */ /* 0x002fea0003900000 */
[----:B------:R-:W1:Y:S02]  /*15c00*/  @!P0 SYNCS.PHASECHK.TRANS64 P0, [R9+URZ], R4 ;  /* 0x00000004090085a7 */ /* 0x000e64000800007f */
[----:B-1----:R-:W-:Y:S05]  /*15c10*/  @!P0 BRA `(.L_x_570) ;  /* 0xfffffffc00f08947 */ /* 0x002fea000383ffff */
[----:B------:R-:W-:Y:S05]  /*15c20*/  BRA `(.L_x_593) ;  /* 0xfffffff400ac7947 */ /* 0x000fea000383ffff */
.L_x_571:
[----:B0-----:R0:W1:Y:S02]  /*15c30*/  SYNCS.PHASECHK.TRANS64.TRYWAIT P0, [R6+URZ], R5 ;  /* 0x00000005060075a7 */ /* 0x001064000800017f */
[----:B-1----:R-:W-:Y:S05]  /*15c40*/  @!P0 NANOSLEEP.SYNCS 0x989680 ;  /* 0x009896800000895d */ /* 0x002fea0003900000 */
[----:B------:R-:W1:Y:S02]  /*15c50*/  @!P0 SYNCS.PHASECHK.TRANS64 P0, [R6+URZ], R5 ;  /* 0x00000005060085a7 */ /* 0x000e64000800007f */
[----:B-1----:R-:W-:Y:S05]  /*15c60*/  @!P0 BRA `(.L_x_571) ;  /* 0xfffffffc00f08947 */ /* 0x002fea000383ffff */
[----:B------:R-:W-:Y:S05]  /*15c70*/  BRA `(.L_x_594) ;  /* 0xfffffff400bc7947 */ /* 0x000fea000383ffff */
.L_x_572:
[----:B0-----:R0:W1:Y:S02]  /*15c80*/  SYNCS.PHASECHK.TRANS64.TRYWAIT P0, [R9+URZ], R4 ;  /* 0x00000004090075a7 */ /* 0x001064000800017f */
[----:B-1----:R-:W-:Y:S05]  /*15c90*/  @!P0 NANOSLEEP.SYNCS 0x989680 ;  /* 0x009896800000895d */ /* 0x002fea0003900000 */
[----:B------:R-:W1:Y:S02]  /*15ca0*/  @!P0 SYNCS.PHASECHK.TRANS64 P0, [R9+URZ], R4 ;  /* 0x00000004090085a7 */ /* 0x000e64000800007f */
[----:B-1----:R-:W-:Y:S05]  /*15cb0*/  @!P0 BRA `(.L_x_572) ;  /* 0xfffffffc00f08947 */ /* 0x002fea000383ffff */
[----:B------:R-:W-:Y:S05]  /*15cc0*/  BRA `(.L_x_595) ;  /* 0xfffffff400cc7947 */ /* 0x000fea000383ffff */
.L_x_573:
[----:B0-----:R0:W1:Y:S02]  /*15cd0*/  SYNCS.PHASECHK.TRANS64.TRYWAIT P0, [R6+URZ], R5 ;  /* 0x00000005060075a7 */ /* 0x001064000800017f */
[----:B-1----:R-:W-:Y:S05]  /*15ce0*/  @!P0 NANOSLEEP.SYNCS 0x989680 ;  /* 0x009896800000895d */ /* 0x002fea0003900000 */
[----:B------:R-:W1:Y:S02]  /*15cf0*/  @!P0 SYNCS.PHASECHK.TRANS64 P0, [R6+URZ], R5 ;  /* 0x00000005060085a7 */ /* 0x000e64000800007f */
[----:B-1----:R-:W-:Y:S05]  /*15d00*/  @!P0 BRA `(.L_x_573) ;  /* 0xfffffffc00f08947 */ /* 0x002fea000383ffff */
[----:B------:R-:W-:Y:S05]  /*15d10*/  BRA `(.L_x_596) ;  /* 0xfffffff400dc7947 */ /* 0x000fea000383ffff */
.L_x_574:
[----:B0-----:R0:W1:Y:S02]  /*15d20*/  SYNCS.PHASECHK.TRANS64.TRYWAIT P0, [R9+URZ], R4 ;  /* 0x00000004090075a7 */ /* 0x001064000800017f */
[----:B-1----:R-:W-:Y:S05]  /*15d30*/  @!P0 NANOSLEEP.SYNCS 0x989680 ;  /* 0x009896800000895d */ /* 0x002fea0003900000 */
[----:B------:R-:W1:Y:S02]  /*15d40*/  @!P0 SYNCS.PHASECHK.TRANS64 P0, [R9+URZ], R4 ;  /* 0x00000004090085a7 */ /* 0x000e64000800007f */
[----:B-1----:R-:W-:Y:S05]  /*15d50*/  @!P0 BRA `(.L_x_574) ;  /* 0xfffffffc00f08947 */ /* 0x002fea000383ffff */
[----:B------:R-:W-:Y:S05]  /*15d60*/  BRA `(.L_x_597) ;  /* 0xfffffff400ec7947 */ /* 0x000fea000383ffff */
.L_x_575:
[----:B0-----:R0:W1:Y:S02]  /*15d70*/  SYNCS.PHASECHK.TRANS64.TRYWAIT P0, [R6+URZ], R5 ;  /* 0x00000005060075a7 */ /* 0x001064000800017f */
[----:B-1----:R-:W-:Y:S05]  /*15d80*/  @!P0 NANOSLEEP.SYNCS 0x989680 ;  /* 0x009896800000895d */ /* 0x002fea0003900000 */
[----:B------:R-:W1:Y:S02]  /*15d90*/  @!P0 SYNCS.PHASECHK.TRANS64 P0, [R6+URZ], R5 ;  /* 0x00000005060085a7 */ /* 0x000e64000800007f */
[----:B-1----:R-:W-:Y:S05]  /*15da0*/  @!P0 BRA `(.L_x_575) ;  /* 0xfffffffc00f08947 */ /* 0x002fea000383ffff */
[----:B------:R-:W-:Y:S05]  /*15db0*/  BRA `(.L_x_598) ;  /* 0xfffffff400fc7947 */ /* 0x000fea000383ffff */
.L_x_576:
[----:B0-----:R0:W1:Y:S02]  /*15dc0*/  SYNCS.PHASECHK.TRANS64.TRYWAIT P0, [R9+URZ], R4 ;  /* 0x00000004090075a7 */ /* 0x001064000800017f */
[----:B-1----:R-:W-:Y:S05]  /*15dd0*/  @!P0 NANOSLEEP.SYNCS 0x989680 ;  /* 0x009896800000895d */ /* 0x002fea0003900000 */
[----:B------:R-:W1:Y:S02]  /*15de0*/  @!P0 SYNCS.PHASECHK.TRANS64 P0, [R9+URZ], R4 ;  /* 0x00000004090085a7 */ /* 0x000e64000800007f */
[----:B-1----:R-:W-:Y:S05]  /*15df0*/  @!P0 BRA `(.L_x_576) ;  /* 0xfffffffc00f08947 */ /* 0x002fea000383ffff */
[----:B------:R-:W-:Y:S05]  /*15e00*/  BRA `(.L_x_599) ;  /* 0xfffffff8000c7947 */ /* 0x000fea000383ffff */
.L_x_577:
[----:B0-----:R0:W1:Y:S02]  /*15e10*/  SYNCS.PHASECHK.TRANS64.TRYWAIT P0, [R6+URZ], R5 ;  /* 0x00000005060075a7 */ /* 0x001064000800017f */
[----:B-1----:R-:W-:Y:S05]  /*15e20*/  @!P0 NANOSLEEP.SYNCS 0x989680 ;  /* 0x009896800000895d */ /* 0x002fea0003900000 */
[----:B------:R-:W1:Y:S02]  /*15e30*/  @!P0 SYNCS.PHASECHK.TRANS64 P0, [R6+URZ], R5 ;  /* 0x00000005060085a7 */ /* 0x000e64000800007f */
[----:B-1----:R-:W-:Y:S05]  /*15e40*/  @!P0 BRA `(.L_x_577) ;  /* 0xfffffffc00f08947 */ /* 0x002fea000383ffff */
[----:B------:R-:W-:Y:S05]  /*15e50*/  BRA `(.L_x_600) ;  /* 0xfffffff8001c7947 */ /* 0x000fea000383ffff */
.L_x_578:
[----:B0-----:R0:W1:Y:S02]  /*15e60*/  SYNCS.PHASECHK.TRANS64.TRYWAIT P0, [R9+URZ], R4 ;  /* 0x00000004090075a7 */ /* 0x001064000800017f */
[----:B-1----:R-:W-:Y:S05]  /*15e70*/  @!P0 NANOSLEEP.SYNCS 0x989680 ;  /* 0x009896800000895d */ /* 0x002fea0003900000 */
[----:B------:R-:W1:Y:S02]  /*15e80*/  @!P0 SYNCS.PHASECHK.TRANS64 P0, [R9+URZ], R4 ;  /* 0x00000004090085a7 */ /* 0x000e64000800007f */
[----:B-1----:R-:W-:Y:S05]  /*15e90*/  @!P0 BRA `(.L_x_578) ;  /* 0xfffffffc00f08947 */ /* 0x002fea000383ffff */
[----:B------:R-:W-:Y:S05]  /*15ea0*/  BRA `(.L_x_601) ;  /* 0xfffffff8002c7947 */ /* 0x000fea000383ffff */
.L_x_579:
[----:B-1----:R1:W2:Y:S02]  /*15eb0*/  SYNCS.PHASECHK.TRANS64.TRYWAIT P0, [R6+URZ], R5 ;  /* 0x00000005060075a7 */ /* 0x0022a4000800017f */
[----:B--2---:R-:W-:Y:S05]  /*15ec0*/  @!P0 NANOSLEEP.SYNCS 0x989680 ;  /* 0x009896800000895d */ /* 0x004fea0003900000 */
[----:B------:R-:W2:Y:S02]  /*15ed0*/  @!P0 SYNCS.PHASECHK.TRANS64 P0, [R6+URZ], R5 ;  /* 0x00000005060085a7 */ /* 0x000ea4000800007f */
[----:B--2---:R-:W-:Y:S05]  /*15ee0*/  @!P0 BRA `(.L_x_579) ;  /* 0xfffffffc00f08947 */ /* 0x004fea000383ffff */
[----:B------:R-:W-:Y:S05]  /*15ef0*/  BRA `(.L_x_602) ;  /* 0xfffffff800347947 */ /* 0x000fea000383ffff */
.L_x_603:
[----:B------:R-:W-:-:S00]  /*15f00*/  BRA `(.L_x_603) ;  /* 0xfffffffc00fc7947 */ /* 0x000fc0000383ffff */
[----:B------:R-:W-:-:S00]  /*15f10*/  NOP ;  /* 0x0000000000007918 */ /* 0x000fc00000000000 */
        /* <DEDUP_REMOVED lines=14> */
.L_x_604:


//--------------------- .nv.global.init           --------------------------
	.section	.nv.global.init,"aw",@progbits
.nv.global.init:
	.type		$str$22,@object
	.size		$str$22,($str$23 - $str$22)
$str$22:
        /*0000*/ 	.byte	0x6b, 0x5f, 0x74, 0x69, 0x6c, 0x65, 0x5f, 0x63, 0x6f, 0x75, 0x6e, 0x74, 0x20, 0x3e, 0x3d, 0x20
        /*0010*/ 	.byte	0x31, 0x00
	.type		$str$23,@object
	.size		$str$23,(__unnamed_1 - $str$23)
$str$23:
        /*0012*/ 	.byte	0x2f, 0x74, 0x6d, 0x70, 0x2f, 0x63, 0x75, 0x74, 0x6c, 0x61, 0x73, 0x73, 0x5f, 0x73, 0x77, 0x65
        /*0022*/ 	.byte	0x65, 0x70, 0x5f, 0x73, 0x72, 0x63, 0x2f, 0x69, 0x6e, 0x63, 0x6c, 0x75, 0x64, 0x65, 0x2f, 0x63
        /*0032*/ 	.byte	0x75, 0x74, 0x6c, 0x61, 0x73, 0x73, 0x2f, 0x67, 0x65, 0x6d, 0x6d, 0x2f, 0x63, 0x6f, 0x6c, 0x6c
        /*0042*/ 	.byte	0x65, 0x63, 0x74, 0x69, 0x76, 0x65, 0x2f, 0x73, 0x6d, 0x39, 0x30, 0x5f, 0x6d, 0x6d, 0x61, 0x5f
        /*0052*/ 	.byte	0x74, 0x6d, 0x61, 0x5f, 0x67, 0x6d, 0x6d, 0x61, 0x5f, 0x73, 0x73, 0x5f, 0x77, 0x61, 0x72, 0x70
        /*0062*/ 	.byte	0x73, 0x70, 0x65, 0x63, 0x69, 0x61, 0x6c, 0x69, 0x7a, 0x65, 0x64, 0x2e, 0x68, 0x70, 0x70, 0x00
	.type		__unnamed_1,@object
	.size		__unnamed_1,(.L_0 - __unnamed_1)
__unnamed_1:
        /* <DEDUP_REMOVED lines=182> */
        /*0bd2*/ 	.byte	0x79, 0x5d, 0x00
.L_0:


//--------------------- .nv.shared._ZN7cutlass13device_kernelINS_4gemm6kernel13GemmUniversalIN4cute5tupleIJiiiiEEENS1_10collective13CollectiveMmaINS1_34MainloopSm90TmaGmmaWarpSpecializedILi16ENS5_IJNS4_1CILi2EEENSA_ILi1EEESC_EEENS1_35KernelTmaWarpSpecializedCooperativeEEENS5_IJNSA_ILi192EEENSA_ILi256EEENSA_ILi16EEEEEENS_10bfloat16_tENS5_IJlSC_lEEESK_SL_NS4_8TiledMMAINS4_8MMA_AtomIJNS4_4SM904GMMA28MMA_64x256x16_F32BF16BF16_SSILNSP_5MajorE0ELSR_0ELNSP_7ScaleInE1ELSS_1EEEEEENS4_6LayoutISD_NS5_IJSC_NSA_ILi0EEESW_EEEEENS5_IJNS4_10UnderscoreESZ_SZ_EEEEENS4_13SM90_TMA_LOADENS4_14ComposedLayoutINS4_7SwizzleILi1ELi4ELi3EEENS4_18smem_ptr_flag_bitsILi16EEENSV_INS5_IJNSA_ILi8EEESI_EEENS5_IJSI_SC_EEEEEEEvNS4_8identityENS4_23SM90_TMA_LOAD_MULTICASTES1C_vS1D_EENS_8epilogue10collective6detail29Sm90TmaWarpSpecializedAdapterINS1H_15DefaultEpilogueISK_SL_SL_NS1G_6thread17LinearCombinationISK_Li1EffLNS1L_9ScaleType4KindE0ELNS_15FloatRoundStyleE2ESK_EENS1_15EpilogueDefaultEEEEEvvEEEEvNT_6ParamsE --------------------------
	.section	.nv.shared._ZN7cutlass13device_kernelINS_4gemm6kernel13GemmUniversalIN4cute5tupleIJiiiiEEENS1_10collective13CollectiveMmaINS1_34MainloopSm90TmaGmmaWarpSpecializedILi16ENS5_IJNS4_1CILi2EEENSA_ILi1EEESC_EEENS1_35KernelTmaWarpSpecializedCooperativeEEENS5_IJNSA_ILi192EEENSA_ILi256EEENSA_ILi16EEEEEENS_10bfloat16_tENS5_IJlSC_lEEESK_SL_NS4_8TiledMMAINS4_8MMA_AtomIJNS4_4SM904GMMA28MMA_64x256x16_F32BF16BF16_SSILNSP_5MajorE0ELSR_0ELNSP_7ScaleInE1ELSS_1EEEEEENS4_6LayoutISD_NS5_IJSC_NSA_ILi0EEESW_EEEEENS5_IJNS4_10UnderscoreESZ_SZ_EEEEENS4_13SM90_TMA_LOADENS4_14ComposedLayoutINS4_7SwizzleILi1ELi4ELi3EEENS4_18smem_ptr_flag_bitsILi16EEENSV_INS5_IJNSA_ILi8EEESI_EEENS5_IJSI_SC_EEEEEEEvNS4_8identityENS4_23SM90_TMA_LOAD_MULTICASTES1C_vS1D_EENS_8epilogue10collective6detail29Sm90TmaWarpSpecializedAdapterINS1H_15DefaultEpilogueISK_SL_SL_NS1G_6thread17LinearCombinationISK_Li1EffLNS1L_9ScaleType4KindE0ELNS_15FloatRoundStyleE2ESK_EENS1_15EpilogueDefaultEEEEEvvEEEEvNT_6ParamsE,"aw",@nobits
	.sectionflags	@""
	.align	16
	.zero		1024


//--------------------- .nv.shared.reserved.0     --------------------------
	.section	.nv.shared.reserved.0,"aw",@nobits
	.weak		__nv_reservedSMEM_offset_0_alias
	.size		__nv_reservedSMEM_offset_0_alias, 0, 0
	.other		__nv_reservedSMEM_offset_0_alias,@"STO_CUDA_RESERVED_SHARED STV_DEFAULT"
__nv_reservedSMEM_offset_0_alias:
	.zero		0


//--------------------- .nv.global                --------------------------
	.section	.nv.global,"aw",@nobits
.nv.global:
	.type		_ZN39_INTERNAL_d1b01f3a_4_k_cu_e17c7727_47724cute1_E,@object
	.size		_ZN39_INTERNAL_d1b01f3a_4_k_cu_e17c7727_47724cute1_E,(_ZN39_INTERNAL_d1b01f3a_4_k_cu_e17c7727_47724cuda3std3__45__cpo6cbeginE - _ZN39_INTERNAL_d1b01f3a_4_k_cu_e17c7727_47724cute1_E)
_ZN39_INTERNAL_d1b01f3a_4_k_cu_e17c7727_47724cute1_E:
	.zero		1
	.type		_ZN39_INTERNAL_d1b01f3a_4_k_cu_e17c7727_47724cuda3std3__45__cpo6cbeginE,@object
	.size		_ZN39_INTERNAL_d1b01f3a_4_k_cu_e17c7727_47724cuda3std3__45__cpo6cbeginE,(_ZN39_INTERNAL_d1b01f3a_4_k_cu_e17c7727_47724cuda3std3__48in_placeE - _ZN39_INTERNAL_d1b01f3a_4_k_cu_e17c7727_47724cuda3std3__45__cpo6cbeginE)
_ZN39_INTERNAL_d1b01f3a_4_k_cu_e17c7727_47724cuda3std3__45__cpo6cbeginE:
	.zero		1
	.type		_ZN39_INTERNAL_d1b01f3a_4_k_cu_e17c7727_47724cuda3std3__48in_placeE,@object
	.size		_ZN39_INTERNAL_d1b01f3a_4_k_cu_e17c7727_47724cuda3std3__48in_placeE,(_ZN39_INTERNAL_d1b01f3a_4_k_cu_e17c7727_47724cuda3std6ranges3__45__cpo9iter_moveE - _ZN39_INTERNAL_d1b01f3a_4_k_cu_e17c7727_47724cuda3std3__48in_placeE)
_ZN39_INTERNAL_d1b01f3a_4_k_cu_e17c7727_47724cuda3std3__48in_placeE:
	.zero		1
	.type		_ZN39_INTERNAL_d1b01f3a_4_k_cu_e17c7727_47724cuda3std6ranges3__45__cpo9iter_moveE,@object
	.size		_ZN39_INTERNAL_d1b01f3a_4_k_cu_e17c7727_47724cuda3std6ranges3__45__cpo9iter_moveE,(_ZN39_INTERNAL_d1b01f3a_4_k_cu_e17c7727_47724cuda3std3__45__cpo5beginE - _ZN39_INTERNAL_d1b01f3a_4_k_cu_e17c7727_47724cuda3std6ranges3__45__cpo9iter_moveE)
_ZN39_INTERNAL_d1b01f3a_4_k_cu_e17c7727_47724cuda3std6ranges3__45__cpo9iter_moveE:
	.zero		1
	.type		_ZN39_INTERNAL_d1b01f3a_4_k_cu_e17c7727_47724cuda3std3__45__cpo5beginE,@object
	.size		_ZN39_INTERNAL_d1b01f3a_4_k_cu_e17c7727_47724cuda3std3__45__cpo5beginE,(_ZN39_INTERNAL_d1b01f3a_4_k_cu_e17c7727_47724cuda3std3__441_GLOBAL__N__d1b01f3a_4_k_cu_e17c7727_47726ignoreE - _ZN39_INTERNAL_d1b01f3a_4_k_cu_e17c7727_47724cuda3std3__45__cpo5beginE)
_ZN39_INTERNAL_d1b01f3a_4_k_cu_e17c7727_47724cuda3std3__45__cpo5beginE:
	.zero		1
	.type		_ZN39_INTERNAL_d1b01f3a_4_k_cu_e17c7727_47724cuda3std3__441_GLOBAL__N__d1b01f3a_4_k_cu_e17c7727_47726ignoreE,@object
	.size		_ZN39_INTERNAL_d1b01f3a_4_k_cu_e17c7727_47724cuda3std3__441_GLOBAL__N__d1b01f3a_4_k_cu_e17c7727_47726ignoreE,(_ZN39_INTERNAL_d1b01f3a_4_k_cu_e17c7727_47724cute7productE - _ZN39_INTERNAL_d1b01f3a_4_k_cu_e17c7727_47724cuda3std3__441_GLOBAL__N__d1b01f3a_4_k_cu_e17c7727_47726ignoreE)
_ZN39_INTERNAL_d1b01f3a_4_k_cu_e17c7727_47724cuda3std3__441_GLOBAL__N__d1b01f3a_4_k_cu_e17c7727_47726ignoreE:
	.zero		1
	.type		_ZN39_INTERNAL_d1b01f3a_4_k_cu_e17c7727_47724cute7productE,@object
	.size		_ZN39_INTERNAL_d1b01f3a_4_k_cu_e17c7727_47724cute7productE,(_ZN39_INTERNAL_d1b01f3a_4_k_cu_e17c7727_47724cuda3std3__45__cpo3endE - _ZN39_INTERNAL_d1b01f3a_4_k_cu_e17c7727_47724cute7productE)
_ZN39_INTERNAL_d1b01f3a_4_k_cu_e17c7727_47724cute7productE:
	.zero		1
	.type		_ZN39_INTERNAL_d1b01f3a_4_k_cu_e17c7727_47724cuda3std3__45__cpo3endE,@object
	.size		_ZN39_INTERNAL_d1b01f3a_4_k_cu_e17c7727_47724cuda3std3__45__cpo3endE,(_ZN39_INTERNAL_d1b01f3a_4_k_cu_e17c7727_47724cuda3std3__419piecewise_constructE - _ZN39_INTERNAL_d1b01f3a_4_k_cu_e17c7727_47724cuda3std3__45__cpo3endE)
_ZN39_INTERNAL_d1b01f3a_4_k_cu_e17c7727_47724cuda3std3__45__cpo3endE:
	.zero		1
	.type		_ZN39_INTERNAL_d1b01f3a_4_k_cu_e17c7727_47724cuda3std3__419piecewise_constructE,@object
	.size		_ZN39_INTERNAL_d1b01f3a_4_k_cu_e17c7727_47724cuda3std3__419piecewise_constructE,(_ZN39_INTERNAL_d1b01f3a_4_k_cu_e17c7727_47724cuda3std3__45__cpo4cendE - _ZN39_INTERNAL_d1b01f3a_4_k_cu_e17c7727_47724cuda3std3__419piecewise_constructE)
_ZN39_INTERNAL_d1b01f3a_4_k_cu_e17c7727_47724cuda3std3__419piecewise_constructE:
	.zero		1
	.type		_ZN39_INTERNAL_d1b01f3a_4_k_cu_e17c7727_47724cuda3std3__45__cpo4cendE,@object
	.size		_ZN39_INTERNAL_d1b01f3a_4_k_cu_e17c7727_47724cuda3std3__45__cpo4cendE,(_ZN39_INTERNAL_d1b01f3a_4_k_cu_e17c7727_47724cuda3std6ranges3__45__cpo4swapE - _ZN39_INTERNAL_d1b01f3a_4_k_cu_e17c7727_47724cuda3std3__45__cpo4cendE)
_ZN39_INTERNAL_d1b01f3a_4_k_cu_e17c7727_47724cuda3std3__45__cpo4cendE:
	.zero		1
	.type		_ZN39_INTERNAL_d1b01f3a_4_k_cu_e17c7727_47724cuda3std6ranges3__45__cpo4swapE,@object
	.size		_ZN39_INTERNAL_d1b01f3a_4_k_cu_e17c7727_47724cuda3std6ranges3__45__cpo4swapE,(.L_8 - _ZN39_INTERNAL_d1b01f3a_4_k_cu_e17c7727_47724cuda3std6ranges3__45__cpo4swapE)
_ZN39_INTERNAL_d1b01f3a_4_k_cu_e17c7727_47724cuda3std6ranges3__45__cpo4swapE:
	.zero		1
.L_8:


//--------------------- .nv.constant0._ZN7cutlass13device_kernelINS_4gemm6kernel13GemmUniversalIN4cute5tupleIJiiiiEEENS1_10collective13CollectiveMmaINS1_34MainloopSm90TmaGmmaWarpSpecializedILi16ENS5_IJNS4_1CILi2EEENSA_ILi1EEESC_EEENS1_35KernelTmaWarpSpecializedCooperativeEEENS5_IJNSA_ILi192EEENSA_ILi256EEENSA_ILi16EEEEEENS_10bfloat16_tENS5_IJlSC_lEEESK_SL_NS4_8TiledMMAINS4_8MMA_AtomIJNS4_4SM904GMMA28MMA_64x256x16_F32BF16BF16_SSILNSP_5MajorE0ELSR_0ELNSP_7ScaleInE1ELSS_1EEEEEENS4_6LayoutISD_NS5_IJSC_NSA_ILi0EEESW_EEEEENS5_IJNS4_10UnderscoreESZ_SZ_EEEEENS4_13SM90_TMA_LOADENS4_14ComposedLayoutINS4_7SwizzleILi1ELi4ELi3EEENS4_18smem_ptr_flag_bitsILi16EEENSV_INS5_IJNSA_ILi8EEESI_EEENS5_IJSI_SC_EEEEEEEvNS4_8identityENS4_23SM90_TMA_LOAD_MULTICASTES1C_vS1D_EENS_8epilogue10collective6detail29Sm90TmaWarpSpecializedAdapterINS1H_15DefaultEpilogueISK_SL_SL_NS1G_6thread17LinearCombinationISK_Li1EffLNS1L_9ScaleType4KindE0ELNS_15FloatRoundStyleE2ESK_EENS1_15EpilogueDefaultEEEEEvvEEEEvNT_6ParamsE --------------------------
	.section	.nv.constant0._ZN7cutlass13device_kernelINS_4gemm6kernel13GemmUniversalIN4cute5tupleIJiiiiEEENS1_10collective13CollectiveMmaINS1_34MainloopSm90TmaGmmaWarpSpecializedILi16ENS5_IJNS4_1CILi2EEENSA_ILi1EEESC_EEENS1_35KernelTmaWarpSpecializedCooperativeEEENS5_IJNSA_ILi192EEENSA_ILi256EEENSA_ILi16EEEEEENS_10bfloat16_tENS5_IJlSC_lEEESK_SL_NS4_8TiledMMAINS4_8MMA_AtomIJNS4_4SM904GMMA28MMA_64x256x16_F32BF16BF16_SSILNSP_5MajorE0ELSR_0ELNSP_7ScaleInE1ELSS_1EEEEEENS4_6LayoutISD_NS5_IJSC_NSA_ILi0EEESW_EEEEENS5_IJNS4_10UnderscoreESZ_SZ_EEEEENS4_13SM90_TMA_LOADENS4_14ComposedLayoutINS4_7SwizzleILi1ELi4ELi3EEENS4_18smem_ptr_flag_bitsILi16EEENSV_INS5_IJNSA_ILi8EEESI_EEENS5_IJSI_SC_EEEEEEEvNS4_8identityENS4_23SM90_TMA_LOAD_MULTICASTES1C_vS1D_EENS_8epilogue10collective6detail29Sm90TmaWarpSpecializedAdapterINS1H_15DefaultEpilogueISK_SL_SL_NS1G_6thread17LinearCombinationISK_Li1EffLNS1L_9ScaleType4KindE0ELNS_15FloatRoundStyleE2ESK_EENS1_15EpilogueDefaultEEEEEvvEEEEvNT_6ParamsE,"a",@progbits
	.sectionflags	@""
	.align	4
.nv.constant0._ZN7cutlass13device_kernelINS_4gemm6kernel13GemmUniversalIN4cute5tupleIJiiiiEEENS1_10collective13CollectiveMmaINS1_34MainloopSm90TmaGmmaWarpSpecializedILi16ENS5_IJNS4_1CILi2EEENSA_ILi1EEESC_EEENS1_35KernelTmaWarpSpecializedCooperativeEEENS5_IJNSA_ILi192EEENSA_ILi256EEENSA_ILi16EEEEEENS_10bfloat16_tENS5_IJlSC_lEEESK_SL_NS4_8TiledMMAINS4_8MMA_AtomIJNS4_4SM904GMMA28MMA_64x256x16_F32BF16BF16_SSILNSP_5MajorE0ELSR_0ELNSP_7ScaleInE1ELSS_1EEEEEENS4_6LayoutISD_NS5_IJSC_NSA_ILi0EEESW_EEEEENS5_IJNS4_10UnderscoreESZ_SZ_EEEEENS4_13SM90_TMA_LOADENS4_14ComposedLayoutINS4_7SwizzleILi1ELi4ELi3EEENS4_18smem_ptr_flag_bitsILi16EEENSV_INS5_IJNSA_ILi8EEESI_EEENS5_IJSI_SC_EEEEEEEvNS4_8identityENS4_23SM90_TMA_LOAD_MULTICASTES1C_vS1D_EENS_8epilogue10collective6detail29Sm90TmaWarpSpecializedAdapterINS1H_15DefaultEpilogueISK_SL_SL_NS1G_6thread17LinearCombinationISK_Li1EffLNS1L_9ScaleType4KindE0ELNS_15FloatRoundStyleE2ESK_EENS1_15EpilogueDefaultEEEEEvvEEEEvNT_6ParamsE:
	.zero		1664


//--------------------- SYMBOLS --------------------------

	.type		.nv.reservedSmem.offset0,@object
	.size		.nv.reservedSmem.offset0,0x4
	.type		__assertfail,@function
